// auto-generated by cutlass_sweep.gemm — config: {"arch": "sm_100", "cluster_m": 1, "cluster_n": 1, "dtype": "e5m2", "dtype_b": "e5m2", "layout": "nt", "stages": 7, "tile_k": 128, "tile_m": 64, "tile_n": 64}
#include "cutlass/cutlass.h"
#include "cutlass/gemm/collective/collective_builder.hpp"
#include "cutlass/gemm/device/gemm_universal_adapter.h"
#include "cutlass/gemm/kernel/gemm_universal.hpp"
#include "cutlass/epilogue/collective/collective_builder.hpp"

using ElemA = cutlass::float_e5m2_t;
using ElemB = cutlass::float_e5m2_t;
using ElemCD = cutlass::float_e5m2_t;
using Acc  = float;
using TileShape    = cute::Shape<cute::_64, cute::_64, cute::_128>;
using ClusterShape = cute::Shape<cute::_1, cute::_1, cute::_1>;

using CollectiveEpilogue = typename cutlass::epilogue::collective::CollectiveBuilder<
    cutlass::arch::Sm100, cutlass::arch::OpClassTensorOp,
    TileShape, ClusterShape,
    cutlass::epilogue::collective::EpilogueTileAuto,
    Acc, Acc,
    ElemCD, cutlass::layout::RowMajor, 128 / cutlass::sizeof_bits<ElemCD>::value,
    ElemCD, cutlass::layout::RowMajor, 128 / cutlass::sizeof_bits<ElemCD>::value,
    cutlass::epilogue::collective::EpilogueScheduleAuto
  >::CollectiveOp;

using CollectiveMainloop = typename cutlass::gemm::collective::CollectiveBuilder<
    cutlass::arch::Sm100, cutlass::arch::OpClassTensorOp,
    ElemA, cutlass::layout::RowMajor, 128 / cutlass::sizeof_bits<ElemA>::value,
    ElemB, cutlass::layout::ColumnMajor, 128 / cutlass::sizeof_bits<ElemB>::value,
    Acc,
    TileShape, ClusterShape,
    cutlass::gemm::collective::StageCount<7>,
    cutlass::gemm::collective::KernelScheduleAuto
  >::CollectiveOp;

using GemmKernel = cutlass::gemm::kernel::GemmUniversal<
    cute::Shape<int,int,int,int>,
    CollectiveMainloop,
    CollectiveEpilogue
>;
using Gemm = cutlass::gemm::device::GemmUniversalAdapter<GemmKernel>;

// Force the device kernel symbol into the cubin without needing a host main.
auto* _anchor = &cutlass::device_kernel<GemmKernel>;


// ===== COMPILED SASS (sm_100a) =====

	.target	sm_100a

	.elftype	@"ET_EXEC"


//--------------------- .note.nv.tkinfo           --------------------------
	.section	.note.nv.tkinfo,"",@"SHT_NOTE"
	.sectionflags	@"SHF_NOTE_NV_TKINFO"
	.tkinfo
        /*0018*/ 	.word	0x00000002
        /*0030*/ 	.string	""
        /*0030*/ 	.string	"ptxas"
        /*0030*/ 	.string	"Cuda compilation tools, release 13.0, V13.0.88"
        /*0030*/ 	.string	"Build cuda_13.0.r13.0/compiler.36424714_0"
        /*0030*/ 	.string	"-arch sm_100a -m 64 "



//--------------------- .note.nv.cuinfo           --------------------------
	.section	.note.nv.cuinfo,"",@"SHT_NOTE"
	.sectionflags	@"SHF_NOTE_NV_CUINFO"
        /*0018*/ 	.short	0x0002
        /*001a*/ 	.short	0x0064
        /*001c*/ 	.short	0x0082
	.zero		2


//--------------------- .nv.info                  --------------------------
	.section	.nv.info,"",@"SHT_CUDA_INFO"
	.align	4


	//----- nvinfo : EIATTR_REGCOUNT
	.align		4
        /*0000*/ 	.byte	0x04, 0x2f
        /*0002*/ 	.short	(.L_19 - .L_18)
	.align		4
.L_18:
        /*0004*/ 	.word	index@(_ZN7cutlass13device_kernelINS_4gemm6kernel13GemmUniversalIN4cute5tupleIJiiiiEEENS1_10collective13CollectiveMmaINS1_35MainloopSm100TmaUmmaWarpSpecializedILi7ELi2ELi4ENS5_IJNS4_1CILi1EEESB_SB_EEEEENS5_IJNSA_ILi64EEESE_NSA_ILi128EEEEEENS_12float_e5m2_tENS5_IJlSB_lEEESH_SI_NS4_8TiledMMAINS4_8MMA_AtomIJNS4_10MMA_TraitsINS4_19SM100_MMA_F8F6F4_SSEJSH_SH_fSE_SE_NS4_17integral_constantINS4_4UMMA5MajorELSP_0EEESQ_NSN_INSO_7ScaleInELSR_0EEESS_EEEEEENS4_6LayoutISC_NS5_IJNSA_ILi0EEESW_SW_EEEEENS5_IJNS4_10UnderscoreESZ_SZ_EEEEENS4_13SM90_TMA_LOADENS4_14ComposedLayoutINS4_7SwizzleILi3ELi4ELi3EEENS4_18smem_ptr_flag_bitsILi8EEENSV_INS5_IJNSA_ILi8EEESF_EEENS5_IJSF_SB_EEEEEEEvNS4_8identityES12_S1C_vS1D_EENS_8epilogue10collective18CollectiveEpilogueINS1F_23Sm100TmaWarpSpecializedILi1ELi1ELi32ELb0ELb0EEEJSG_NS5_IJNSV_ISE_SB_EES1K_EEESH_SI_SH_SI_NS1F_6fusion15FusionCallbacksIS1J_NS1M_17LinearCombinationISH_fSH_fLNS_15FloatRoundStyleE2EEESG_S1L_JEEENS4_5SM1004TMEM4LOAD26SM100_TMEM_LOAD_16dp32b32xES12_NS13_INS14_ILi2ELi4ELi3EEES17_NSV_INS5_IJS18_SE_EEENS5_IJSE_SB_EEEEEEENS4_39AutoVectorizingCopyWithAssumedAlignmentILi128EEENS4_14SM90_TMA_STOREES20_S22_S22_EEEvvEEEEvNT_6ParamsE)
        /*0008*/ 	.word	0x00000078


	//----- nvinfo : EIATTR_FRAME_SIZE
	.align		4
.L_19:
        /*000c*/ 	.byte	0x04, 0x11
        /*000e*/ 	.short	(.L_21 - .L_20)
	.align		4
.L_20:
        /*0010*/ 	.word	index@($__internal_2_$__cuda_sm10x_tcgen05_guardrail_trap_unallocated_columns_being_dealloced)
        /*0014*/ 	.word	0x00000000


	//----- nvinfo : EIATTR_FRAME_SIZE
	.align		4
.L_21:
        /*0018*/ 	.byte	0x04, 0x11
        /*001a*/ 	.short	(.L_23 - .L_22)
	.align		4
.L_22:
        /*001c*/ 	.word	index@($__internal_1_$__cuda_sm10x_tcgen05_guardrail_trap_phase_invalid_during_alloc)
        /*0020*/ 	.word	0x00000000


	//----- nvinfo : EIATTR_FRAME_SIZE
	.align		4
.L_23:
        /*0024*/ 	.byte	0x04, 0x11
        /*0026*/ 	.short	(.L_25 - .L_24)
	.align		4
.L_24:
        /*0028*/ 	.word	index@($__internal_0_$__cuda_sm10x_tcgen05_guardrail_trap_col_being_dealloced_not_returned_by_alloc)
        /*002c*/ 	.word	0x00000000


	//----- nvinfo : EIATTR_FRAME_SIZE
	.align		4
.L_25:
        /*0030*/ 	.byte	0x04, 0x11
        /*0032*/ 	.short	(.L_27 - .L_26)
	.align		4
.L_26:
        /*0034*/ 	.word	index@(_ZN7cutlass13device_kernelINS_4gemm6kernel13GemmUniversalIN4cute5tupleIJiiiiEEENS1_10collective13CollectiveMmaINS1_35MainloopSm100TmaUmmaWarpSpecializedILi7ELi2ELi4ENS5_IJNS4_1CILi1EEESB_SB_EEEEENS5_IJNSA_ILi64EEESE_NSA_ILi128EEEEEENS_12float_e5m2_tENS5_IJlSB_lEEESH_SI_NS4_8TiledMMAINS4_8MMA_AtomIJNS4_10MMA_TraitsINS4_19SM100_MMA_F8F6F4_SSEJSH_SH_fSE_SE_NS4_17integral_constantINS4_4UMMA5MajorELSP_0EEESQ_NSN_INSO_7ScaleInELSR_0EEESS_EEEEEENS4_6LayoutISC_NS5_IJNSA_ILi0EEESW_SW_EEEEENS5_IJNS4_10UnderscoreESZ_SZ_EEEEENS4_13SM90_TMA_LOADENS4_14ComposedLayoutINS4_7SwizzleILi3ELi4ELi3EEENS4_18smem_ptr_flag_bitsILi8EEENSV_INS5_IJNSA_ILi8EEESF_EEENS5_IJSF_SB_EEEEEEEvNS4_8identityES12_S1C_vS1D_EENS_8epilogue10collective18CollectiveEpilogueINS1F_23Sm100TmaWarpSpecializedILi1ELi1ELi32ELb0ELb0EEEJSG_NS5_IJNSV_ISE_SB_EES1K_EEESH_SI_SH_SI_NS1F_6fusion15FusionCallbacksIS1J_NS1M_17LinearCombinationISH_fSH_fLNS_15FloatRoundStyleE2EEESG_S1L_JEEENS4_5SM1004TMEM4LOAD26SM100_TMEM_LOAD_16dp32b32xES12_NS13_INS14_ILi2ELi4ELi3EEES17_NSV_INS5_IJS18_SE_EEENS5_IJSE_SB_EEEEEEENS4_39AutoVectorizingCopyWithAssumedAlignmentILi128EEENS4_14SM90_TMA_STOREES20_S22_S22_EEEvvEEEEvNT_6ParamsE)
        /*0038*/ 	.word	0x00000000


	//----- nvinfo : EIATTR_MIN_STACK_SIZE
	.align		4
.L_27:
        /*003c*/ 	.byte	0x04, 0x12
        /*003e*/ 	.short	(.L_29 - .L_28)
	.align		4
.L_28:
        /*0040*/ 	.word	index@(_ZN7cutlass13device_kernelINS_4gemm6kernel13GemmUniversalIN4cute5tupleIJiiiiEEENS1_10collective13CollectiveMmaINS1_35MainloopSm100TmaUmmaWarpSpecializedILi7ELi2ELi4ENS5_IJNS4_1CILi1EEESB_SB_EEEEENS5_IJNSA_ILi64EEESE_NSA_ILi128EEEEEENS_12float_e5m2_tENS5_IJlSB_lEEESH_SI_NS4_8TiledMMAINS4_8MMA_AtomIJNS4_10MMA_TraitsINS4_19SM100_MMA_F8F6F4_SSEJSH_SH_fSE_SE_NS4_17integral_constantINS4_4UMMA5MajorELSP_0EEESQ_NSN_INSO_7ScaleInELSR_0EEESS_EEEEEENS4_6LayoutISC_NS5_IJNSA_ILi0EEESW_SW_EEEEENS5_IJNS4_10UnderscoreESZ_SZ_EEEEENS4_13SM90_TMA_LOADENS4_14ComposedLayoutINS4_7SwizzleILi3ELi4ELi3EEENS4_18smem_ptr_flag_bitsILi8EEENSV_INS5_IJNSA_ILi8EEESF_EEENS5_IJSF_SB_EEEEEEEvNS4_8identityES12_S1C_vS1D_EENS_8epilogue10collective18CollectiveEpilogueINS1F_23Sm100TmaWarpSpecializedILi1ELi1ELi32ELb0ELb0EEEJSG_NS5_IJNSV_ISE_SB_EES1K_EEESH_SI_SH_SI_NS1F_6fusion15FusionCallbacksIS1J_NS1M_17LinearCombinationISH_fSH_fLNS_15FloatRoundStyleE2EEESG_S1L_JEEENS4_5SM1004TMEM4LOAD26SM100_TMEM_LOAD_16dp32b32xES12_NS13_INS14_ILi2ELi4ELi3EEES17_NSV_INS5_IJS18_SE_EEENS5_IJSE_SB_EEEEEEENS4_39AutoVectorizingCopyWithAssumedAlignmentILi128EEENS4_14SM90_TMA_STOREES20_S22_S22_EEEvvEEEEvNT_6ParamsE)
        /*0044*/ 	.word	0x00000000
.L_29:


//--------------------- .nv.compat                --------------------------
	.section	.nv.compat,"",@"SHT_CUDA_COMPAT_INFO"
	.align	4
        /*0000*/ 	.byte	0x02, 0x09, 0x01, 0x00, 0x02, 0x02, 0x02, 0x00, 0x02, 0x05, 0x05, 0x00, 0x03, 0x07, 0x01, 0x01
        /*0010*/ 	.byte	0x02, 0x03, 0x01, 0x00, 0x02, 0x06, 0x01, 0x00, 0x04, 0x0b, 0x08, 0x00, 0x09, 0x00, 0x00, 0x00
        /*0020*/ 	.byte	0x00, 0x00, 0x00, 0x00


//--------------------- .nv.info._ZN7cutlass13device_kernelINS_4gemm6kernel13GemmUniversalIN4cute5tupleIJiiiiEEENS1_10collective13CollectiveMmaINS1_35MainloopSm100TmaUmmaWarpSpecializedILi7ELi2ELi4ENS5_IJNS4_1CILi1EEESB_SB_EEEEENS5_IJNSA_ILi64EEESE_NSA_ILi128EEEEEENS_12float_e5m2_tENS5_IJlSB_lEEESH_SI_NS4_8TiledMMAINS4_8MMA_AtomIJNS4_10MMA_TraitsINS4_19SM100_MMA_F8F6F4_SSEJSH_SH_fSE_SE_NS4_17integral_constantINS4_4UMMA5MajorELSP_0EEESQ_NSN_INSO_7ScaleInELSR_0EEESS_EEEEEENS4_6LayoutISC_NS5_IJNSA_ILi0EEESW_SW_EEEEENS5_IJNS4_10UnderscoreESZ_SZ_EEEEENS4_13SM90_TMA_LOADENS4_14ComposedLayoutINS4_7SwizzleILi3ELi4ELi3EEENS4_18smem_ptr_flag_bitsILi8EEENSV_INS5_IJNSA_ILi8EEESF_EEENS5_IJSF_SB_EEEEEEEvNS4_8identityES12_S1C_vS1D_EENS_8epilogue10collective18CollectiveEpilogueINS1F_23Sm100TmaWarpSpecializedILi1ELi1ELi32ELb0ELb0EEEJSG_NS5_IJNSV_ISE_SB_EES1K_EEESH_SI_SH_SI_NS1F_6fusion15FusionCallbacksIS1J_NS1M_17LinearCombinationISH_fSH_fLNS_15FloatRoundStyleE2EEESG_S1L_JEEENS4_5SM1004TMEM4LOAD26SM100_TMEM_LOAD_16dp32b32xES12_NS13_INS14_ILi2ELi4ELi3EEES17_NSV_INS5_IJS18_SE_EEENS5_IJSE_SB_EEEEEEENS4_39AutoVectorizingCopyWithAssumedAlignmentILi128EEENS4_14SM90_TMA_STOREES20_S22_S22_EEEvvEEEEvNT_6ParamsE --------------------------
	.section	.nv.info._ZN7cutlass13device_kernelINS_4gemm6kernel13GemmUniversalIN4cute5tupleIJiiiiEEENS1_10collective13CollectiveMmaINS1_35MainloopSm100TmaUmmaWarpSpecializedILi7ELi2ELi4ENS5_IJNS4_1CILi1EEESB_SB_EEEEENS5_IJNSA_ILi64EEESE_NSA_ILi128EEEEEENS_12float_e5m2_tENS5_IJlSB_lEEESH_SI_NS4_8TiledMMAINS4_8MMA_AtomIJNS4_10MMA_TraitsINS4_19SM100_MMA_F8F6F4_SSEJSH_SH_fSE_SE_NS4_17integral_constantINS4_4UMMA5MajorELSP_0EEESQ_NSN_INSO_7ScaleInELSR_0EEESS_EEEEEENS4_6LayoutISC_NS5_IJNSA_ILi0EEESW_SW_EEEEENS5_IJNS4_10UnderscoreESZ_SZ_EEEEENS4_13SM90_TMA_LOADENS4_14ComposedLayoutINS4_7SwizzleILi3ELi4ELi3EEENS4_18smem_ptr_flag_bitsILi8EEENSV_INS5_IJNSA_ILi8EEESF_EEENS5_IJSF_SB_EEEEEEEvNS4_8identityES12_S1C_vS1D_EENS_8epilogue10collective18CollectiveEpilogueINS1F_23Sm100TmaWarpSpecializedILi1ELi1ELi32ELb0ELb0EEEJSG_NS5_IJNSV_ISE_SB_EES1K_EEESH_SI_SH_SI_NS1F_6fusion15FusionCallbacksIS1J_NS1M_17LinearCombinationISH_fSH_fLNS_15FloatRoundStyleE2EEESG_S1L_JEEENS4_5SM1004TMEM4LOAD26SM100_TMEM_LOAD_16dp32b32xES12_NS13_INS14_ILi2ELi4ELi3EEES17_NSV_INS5_IJS18_SE_EEENS5_IJSE_SB_EEEEEEENS4_39AutoVectorizingCopyWithAssumedAlignmentILi128EEENS4_14SM90_TMA_STOREES20_S22_S22_EEEvvEEEEvNT_6ParamsE,"",@"SHT_CUDA_INFO"
	.sectionflags	@""
	.align	4


	//----- nvinfo : EIATTR_CUDA_API_VERSION
	.align		4
        /*0000*/ 	.byte	0x04, 0x37
        /*0002*/ 	.short	(.L_31 - .L_30)
.L_30:
        /*0004*/ 	.word	0x00000082


	//----- nvinfo : EIATTR_KPARAM_INFO
	.align		4
.L_31:
        /*0008*/ 	.byte	0x04, 0x17
        /*000a*/ 	.short	(.L_33 - .L_32)
.L_32:
        /*000c*/ 	.word	0x00000000
        /*0010*/ 	.short	0x0000
        /*0012*/ 	.short	0x0000
        /*0014*/ 	.byte	0x00, 0xf0, 0x01, 0x20


	//----- nvinfo : EIATTR_AT_ENTRY_FRAGMENTS
	.align		4
.L_33:
        /*0018*/ 	.byte	0x04, 0x4f
        /*001a*/ 	.short	(.L_35 - .L_34)


	//   ....[0]....
.L_34:
        /*001c*/ 	.word	0x00000006


	//----- nvinfo : EIATTR_RESERVED_SMEM_USED
	.align		4
.L_35:
        /*0020*/ 	.byte	0x01, 0x41
	.zero		2


	//----- nvinfo : EIATTR_SPARSE_MMA_MASK
	.align		4
        /*0024*/ 	.byte	0x03, 0x50
        /*0026*/ 	.short	0x0000


	//----- nvinfo : EIATTR_TCGEN05_1CTA_USED
	.align		4
        /*0028*/ 	.byte	0x01, 0x51
	.zero		2


	//----- nvinfo : EIATTR_MAXREG_COUNT
	.align		4
        /*002c*/ 	.byte	0x03, 0x1b
        /*002e*/ 	.short	0x00ff


	//----- nvinfo : EIATTR_NUM_BARRIERS
	.align		4
        /*0030*/ 	.byte	0x02, 0x4c
        /*0032*/ 	.byte	0x07
	.zero		1


	//----- nvinfo : EIATTR_EXTERNS
	.align		4
        /*0034*/ 	.byte	0x04, 0x0f
        /*0036*/ 	.short	(.L_37 - .L_36)


	//   ....[0]....
	.align		4
.L_36:
        /*0038*/ 	.word	index@(__assertfail)


	//----- nvinfo : EIATTR_MERCURY_ISA_VERSION
	.align		4
.L_37:
        /*003c*/ 	.byte	0x03, 0x5f
        /*003e*/ 	.short	0x0101


	//----- nvinfo : EIATTR_INT_WARP_WIDE_INSTR_OFFSETS
	.align		4
        /*0040*/ 	.byte	0x04, 0x31
        /*0042*/ 	.short	(.L_39 - .L_38)


	//   ....[0]....
.L_38:
        /*0044*/ 	.word	0x00001dc0


	//   ....[1]....
        /*0048*/ 	.word	0x00003a20


	//   ....[2]....
        /*004c*/ 	.word	0x00003a40


	//   ....[3]....
        /*0050*/ 	.word	0x00003a70


	//   ....[4]....
        /*0054*/ 	.word	0x00004480


	//   ....[5]....
        /*0058*/ 	.word	0x00004570


	//----- nvinfo : EIATTR_COOP_GROUP_MASK_REGIDS
	.align		4
.L_39:
        /*005c*/ 	.byte	0x04, 0x29
        /*005e*/ 	.short	(.L_41 - .L_40)


	//   ....[0]....
.L_40:
        /*0060*/ 	.word	0xffffffff


	//   ....[1]....
        /*0064*/ 	.word	0xffffffff


	//   ....[2]....
        /*0068*/ 	.word	0xffffffff


	//   ....[3]....
        /*006c*/ 	.word	0xffffffff


	//   ....[4]....
        /*0070*/ 	.word	0xffffffff


	//   ....[5]....
        /*0074*/ 	.word	0xffffffff


	//   ....[6]....
        /*0078*/ 	.word	0xffffffff


	//   ....[7]....
        /*007c*/ 	.word	0xffffffff


	//   ....[8]....
        /*0080*/ 	.word	0xffffffff


	//   ....[9]....
        /*0084*/ 	.word	0xffffffff


	//   ....[10]....
        /*0088*/ 	.word	0xffffffff


	//   ....[11]....
        /*008c*/ 	.word	0xffffffff


	//   ....[12]....
        /*0090*/ 	.word	0xffffffff


	//----- nvinfo : EIATTR_COOP_GROUP_INSTR_OFFSETS
	.align		4
.L_41:
        /*0094*/ 	.byte	0x04, 0x28
        /*0096*/ 	.short	(.L_43 - .L_42)


	//   ....[0]....
.L_42:
        /*0098*/ 	.word	0x00000090


	//   ....[1]....
        /*009c*/ 	.word	0x000004d0


	//   ....[2]....
        /*00a0*/ 	.word	0x000006a0


	//   ....[3]....
        /*00a4*/ 	.word	0x000007e0


	//   ....[4]....
        /*00a8*/ 	.word	0x000008e0


	//   ....[5]....
        /*00ac*/ 	.word	0x00000a50


	//   ....[6]....
        /*00b0*/ 	.word	0x00000bf0


	//   ....[7]....
        /*00b4*/ 	.word	0x00001ca0


	//   ....[8]....
        /*00b8*/ 	.word	0x00002c30


	//   ....[9]....
        /*00bc*/ 	.word	0x00002e40


	//   ....[10]....
        /*00c0*/ 	.word	0x00002e70


	//   ....[11]....
        /*00c4*/ 	.word	0x00003900


	//   ....[12]....
        /*00c8*/ 	.word	0x00003b30


	//----- nvinfo : EIATTR_VRC_CTA_INIT_COUNT
	.align		4
.L_43:
        /*00cc*/ 	.byte	0x02, 0x4a
        /*00ce*/ 	.byte	0x80
	.zero		1


	//----- nvinfo : EIATTR_SYSCALL_OFFSETS
	.align		4
        /*00d0*/ 	.byte	0x04, 0x46
        /*00d2*/ 	.short	(.L_45 - .L_44)


	//   ....[0]....
.L_44:
        /*00d4*/ 	.word	0x00004f90


	//   ....[1]....
        /*00d8*/ 	.word	0x000050d0


	//   ....[2]....
        /*00dc*/ 	.word	0x00005830


	//----- nvinfo : EIATTR_MBARRIER_INSTR_OFFSETS
	.align		4
.L_45:
        /*00e0*/ 	.byte	0x04, 0x39
        /*00e2*/ 	.short	(.L_47 - .L_46)


	//   ....[0]....
.L_46:
        /*00e4*/ 	.word	0x000005b0
        /*00e8*/ 	.word	0x000000ff
        /*00ec*/ 	.word	0x00000000
        /*00f0*/ 	.short	0x0100
        /*00f2*/ 	.byte	0x05
	.zero		1


	//   ....[1]....
        /*00f4*/ 	.word	0x000005c0
        /*00f8*/ 	.word	0x000000ff
        /*00fc*/ 	.word	0x00000038
        /*0100*/ 	.short	0x0100
        /*0102*/ 	.byte	0x05
	.zero		1


	//   ....[2]....
        /*0104*/ 	.word	0x000005d0
        /*0108*/ 	.word	0x000000ff
        /*010c*/ 	.word	0x00000008
        /*0110*/ 	.short	0x0100
        /*0112*/ 	.byte	0x05
	.zero		1


	//   ....[3]....
        /*0114*/ 	.word	0x000005e0
        /*0118*/ 	.word	0x000000ff
        /*011c*/ 	.word	0x00000040
        /*0120*/ 	.short	0x0100
        /*0122*/ 	.byte	0x05
	.zero		1


	//   ....[4]....
        /*0124*/ 	.word	0x000005f0
        /*0128*/ 	.word	0x000000ff
        /*012c*/ 	.word	0x00000010
        /*0130*/ 	.short	0x0100
        /*0132*/ 	.byte	0x05
	.zero		1


	//   ....[5]....
        /*0134*/ 	.word	0x00000600
        /*0138*/ 	.word	0x000000ff
        /*013c*/ 	.word	0x00000048
        /*0140*/ 	.short	0x0100
        /*0142*/ 	.byte	0x05
	.zero		1


	//   ....[6]....
        /*0144*/ 	.word	0x00000610
        /*0148*/ 	.word	0x000000ff
        /*014c*/ 	.word	0x00000018
        /*0150*/ 	.short	0x0100
        /*0152*/ 	.byte	0x05
	.zero		1


	//   ....[7]....
        /*0154*/ 	.word	0x00000620
        /*0158*/ 	.word	0x000000ff
        /*015c*/ 	.word	0x00000050
        /*0160*/ 	.short	0x0100
        /*0162*/ 	.byte	0x05
	.zero		1


	//   ....[8]....
        /*0164*/ 	.word	0x00000630
        /*0168*/ 	.word	0x000000ff
        /*016c*/ 	.word	0x00000020
        /*0170*/ 	.short	0x0100
        /*0172*/ 	.byte	0x05
	.zero		1


	//   ....[9]....
        /*0174*/ 	.word	0x00000640
        /*0178*/ 	.word	0x000000ff
        /*017c*/ 	.word	0x00000058
        /*0180*/ 	.short	0x0100
        /*0182*/ 	.byte	0x05
	.zero		1


	//   ....[10]....
        /*0184*/ 	.word	0x00000650
        /*0188*/ 	.word	0x000000ff
        /*018c*/ 	.word	0x00000028
        /*0190*/ 	.short	0x0100
        /*0192*/ 	.byte	0x05
	.zero		1


	//   ....[11]....
        /*0194*/ 	.word	0x00000660
        /*0198*/ 	.word	0x000000ff
        /*019c*/ 	.word	0x00000060
        /*01a0*/ 	.short	0x0100
        /*01a2*/ 	.byte	0x05
	.zero		1


	//   ....[12]....
        /*01a4*/ 	.word	0x00000670
        /*01a8*/ 	.word	0x000000ff
        /*01ac*/ 	.word	0x00000030
        /*01b0*/ 	.short	0x0100
        /*01b2*/ 	.byte	0x05
	.zero		1


	//   ....[13]....
        /*01b4*/ 	.word	0x00000680
        /*01b8*/ 	.word	0x000000ff
        /*01bc*/ 	.word	0x00000068
        /*01c0*/ 	.short	0x0100
        /*01c2*/ 	.byte	0x05
	.zero		1


	//   ....[14]....
        /*01c4*/ 	.word	0x000007b0
        /*01c8*/ 	.word	0x000000ff
        /*01cc*/ 	.word	0x00000070
        /*01d0*/ 	.short	0x0100
        /*01d2*/ 	.byte	0x06
	.zero		1


	//   ....[15]....
        /*01d4*/ 	.word	0x000007c0
        /*01d8*/ 	.word	0x000000ff
        /*01dc*/ 	.word	0x00000078
        /*01e0*/ 	.short	0x0100
        /*01e2*/ 	.byte	0x06
	.zero		1


	//   ....[16]....
        /*01e4*/ 	.word	0x000008b0
        /*01e8*/ 	.word	0x000000ff
        /*01ec*/ 	.word	0x00000080
        /*01f0*/ 	.short	0x0100
        /*01f2*/ 	.byte	0x05
	.zero		1


	//   ....[17]....
        /*01f4*/ 	.word	0x000008c0
        /*01f8*/ 	.word	0x000000ff
        /*01fc*/ 	.word	0x00000088
        /*0200*/ 	.short	0x0100
        /*0202*/ 	.byte	0x05
	.zero		1


	//   ....[18]....
        /*0204*/ 	.word	0x00000a00
        /*0208*/ 	.word	0x000000ff
        /*020c*/ 	.word	0x00000090
        /*0210*/ 	.short	0x0100
        /*0212*/ 	.byte	0x05
	.zero		1


	//   ....[19]....
        /*0214*/ 	.word	0x00000a10
        /*0218*/ 	.word	0x000000ff
        /*021c*/ 	.word	0x000000a0
        /*0220*/ 	.short	0x0100
        /*0222*/ 	.byte	0x05
	.zero		1


	//   ....[20]....
        /*0224*/ 	.word	0x00000a20
        /*0228*/ 	.word	0x000000ff
        /*022c*/ 	.word	0x00000098
        /*0230*/ 	.short	0x0100
        /*0232*/ 	.byte	0x05
	.zero		1


	//   ....[21]....
        /*0234*/ 	.word	0x00000a30
        /*0238*/ 	.word	0x000000ff
        /*023c*/ 	.word	0x000000a8
        /*0240*/ 	.short	0x0100
        /*0242*/ 	.byte	0x05
	.zero		1


	//   ....[22]....
        /*0244*/ 	.word	0x00000b60
        /*0248*/ 	.word	0x000000ff
        /*024c*/ 	.word	0x000000b0
        /*0250*/ 	.short	0x0100
        /*0252*/ 	.byte	0x06
	.zero		1


	//   ....[23]....
        /*0254*/ 	.word	0x00000b70
        /*0258*/ 	.word	0x000000ff
        /*025c*/ 	.word	0x000000d0
        /*0260*/ 	.short	0x0100
        /*0262*/ 	.byte	0x06
	.zero		1


	//   ....[24]....
        /*0264*/ 	.word	0x00000b80
        /*0268*/ 	.word	0x000000ff
        /*026c*/ 	.word	0x000000b8
        /*0270*/ 	.short	0x0100
        /*0272*/ 	.byte	0x06
	.zero		1


	//   ....[25]....
        /*0274*/ 	.word	0x00000b90
        /*0278*/ 	.word	0x000000ff
        /*027c*/ 	.word	0x000000d8
        /*0280*/ 	.short	0x0100
        /*0282*/ 	.byte	0x06
	.zero		1


	//   ....[26]....
        /*0284*/ 	.word	0x00000ba0
        /*0288*/ 	.word	0x000000ff
        /*028c*/ 	.word	0x000000c0
        /*0290*/ 	.short	0x0100
        /*0292*/ 	.byte	0x06
	.zero		1


	//   ....[27]....
        /*0294*/ 	.word	0x00000bb0
        /*0298*/ 	.word	0x000000ff
        /*029c*/ 	.word	0x000000e0
        /*02a0*/ 	.short	0x0100
        /*02a2*/ 	.byte	0x06
	.zero		1


	//   ....[28]....
        /*02a4*/ 	.word	0x00000bc0
        /*02a8*/ 	.word	0x000000ff
        /*02ac*/ 	.word	0x000000c8
        /*02b0*/ 	.short	0x0100
        /*02b2*/ 	.byte	0x06
	.zero		1


	//   ....[29]....
        /*02b4*/ 	.word	0x00000bd0
        /*02b8*/ 	.word	0x000000ff
        /*02bc*/ 	.word	0x000000e8
        /*02c0*/ 	.short	0x0100
        /*02c2*/ 	.byte	0x06
	.zero		1


	//   ....[30]....
        /*02c4*/ 	.word	0x00000cc0
        /*02c8*/ 	.word	0x000000ff
        /*02cc*/ 	.word	0x000000f0
        /*02d0*/ 	.short	0x0100
        /*02d2*/ 	.byte	0x05
	.zero		1


	//   ....[31]....
        /*02d4*/ 	.word	0x00000cd0
        /*02d8*/ 	.word	0x000000ff
        /*02dc*/ 	.word	0x00000100
        /*02e0*/ 	.short	0x0100
        /*02e2*/ 	.byte	0x05
	.zero		1


	//   ....[32]....
        /*02e4*/ 	.word	0x00000ce0
        /*02e8*/ 	.word	0x000000ff
        /*02ec*/ 	.word	0x000000f8
        /*02f0*/ 	.short	0x0100
        /*02f2*/ 	.byte	0x05
	.zero		1


	//   ....[33]....
        /*02f4*/ 	.word	0x00000cf0
        /*02f8*/ 	.word	0x000000ff
        /*02fc*/ 	.word	0x00000108
        /*0300*/ 	.short	0x0100
        /*0302*/ 	.byte	0x05
	.zero		1


	//   ....[34]....
        /*0304*/ 	.word	0x000015c0
        /*0308*/ 	.word	0x00000003
        /*030c*/ 	.word	0x00000100
        /*0310*/ 	.short	0x010a
        /*0312*/ 	.byte	0xff
	.zero		1


	//   ....[35]....
        /*0314*/ 	.word	0x000015f0
        /*0318*/ 	.word	0x00000003
        /*031c*/ 	.word	0x000000f0
        /*0320*/ 	.short	0x0101
        /*0322*/ 	.byte	0xff
	.zero		1


	//   ....[36]....
        /*0324*/ 	.word	0x000016c0
        /*0328*/ 	.word	0x000000ff
        /*032c*/ 	.word	0x00000038
        /*0330*/ 	.short	0x010a
        /*0332*/ 	.byte	0x08
	.zero		1


	//   ....[37]....
        /*0334*/ 	.word	0x00001760
        /*0338*/ 	.word	0x000000ff
        /*033c*/ 	.word	0x00000038
        /*0340*/ 	.short	0x010a
        /*0342*/ 	.byte	0x21
	.zero		1


	//   ....[38]....
        /*0344*/ 	.word	0x000018c0
        /*0348*/ 	.word	0x000000ff
        /*034c*/ 	.word	0x00000038
        /*0350*/ 	.short	0x010a
        /*0352*/ 	.byte	0x08
	.zero		1


	//   ....[39]....
        /*0354*/ 	.word	0x000019b0
        /*0358*/ 	.word	0x000000ff
        /*035c*/ 	.word	0x00000088
        /*0360*/ 	.short	0x0101
        /*0362*/ 	.byte	0x04
	.zero		1


	//   ....[40]....
        /*0364*/ 	.word	0x000019d0
        /*0368*/ 	.word	0x000000ff
        /*036c*/ 	.word	0x00000038
        /*0370*/ 	.short	0x010a
        /*0372*/ 	.byte	0x08
	.zero		1


	//   ....[41]....
        /*0374*/ 	.word	0x00001a50
        /*0378*/ 	.word	0x000000ff
        /*037c*/ 	.word	0x00000038
        /*0380*/ 	.short	0x010a
        /*0382*/ 	.byte	0x11
	.zero		1


	//   ....[42]....
        /*0384*/ 	.word	0x00001bb0
        /*0388*/ 	.word	0x000000ff
        /*038c*/ 	.word	0x00000038
        /*0390*/ 	.short	0x010a
        /*0392*/ 	.byte	0x08
	.zero		1


	//   ....[43]....
        /*0394*/ 	.word	0x00001cd0
        /*0398*/ 	.word	0x00000002
        /*039c*/ 	.word	0x00000090
        /*03a0*/ 	.short	0x010a
        /*03a2*/ 	.byte	0xff
	.zero		1


	//   ....[44]....
        /*03a4*/ 	.word	0x00001d90
        /*03a8*/ 	.word	0x00000002
        /*03ac*/ 	.word	0x00000000
        /*03b0*/ 	.short	0x0101
        /*03b2*/ 	.byte	0xff
	.zero		1


	//   ....[45]....
        /*03b4*/ 	.word	0x000022f0
        /*03b8*/ 	.word	0x000000ff
        /*03bc*/ 	.word	0x00000000
        /*03c0*/ 	.short	0x010a
        /*03c2*/ 	.byte	0x05
	.zero		1


	//   ....[46]....
        /*03c4*/ 	.word	0x00002380
        /*03c8*/ 	.word	0x000000ff
        /*03cc*/ 	.word	0x00000000
        /*03d0*/ 	.short	0x010a
        /*03d2*/ 	.byte	0x05
	.zero		1


	//   ....[47]....
        /*03d4*/ 	.word	0x00002410
        /*03d8*/ 	.word	0x000000ff
        /*03dc*/ 	.word	0x00000000
        /*03e0*/ 	.short	0x010a
        /*03e2*/ 	.byte	0x05
	.zero		1


	//   ....[48]....
        /*03e4*/ 	.word	0x000024a0
        /*03e8*/ 	.word	0x000000ff
        /*03ec*/ 	.word	0x00000000
        /*03f0*/ 	.short	0x010a
        /*03f2*/ 	.byte	0x05
	.zero		1


	//   ....[49]....
        /*03f4*/ 	.word	0x00002530
        /*03f8*/ 	.word	0x000000ff
        /*03fc*/ 	.word	0x00000000
        /*0400*/ 	.short	0x010a
        /*0402*/ 	.byte	0x05
	.zero		1


	//   ....[50]....
        /*0404*/ 	.word	0x000025c0
        /*0408*/ 	.word	0x000000ff
        /*040c*/ 	.word	0x00000000
        /*0410*/ 	.short	0x010a
        /*0412*/ 	.byte	0x05
	.zero		1


	//   ....[51]....
        /*0414*/ 	.word	0x00002660
        /*0418*/ 	.word	0x00000000
        /*041c*/ 	.word	0x00000000
        /*0420*/ 	.short	0x010a
        /*0422*/ 	.byte	0xff
	.zero		1


	//   ....[52]....
        /*0424*/ 	.word	0x00002780
        /*0428*/ 	.word	0x00000000
        /*042c*/ 	.word	0x000000f0
        /*0430*/ 	.short	0x010a
        /*0432*/ 	.byte	0xff
	.zero		1


	//   ....[53]....
        /*0434*/ 	.word	0x000027e0
        /*0438*/ 	.word	0x00000004
        /*043c*/ 	.word	0x00000000
        /*0440*/ 	.short	0x0101
        /*0442*/ 	.byte	0xff
	.zero		1


	//   ....[54]....
        /*0444*/ 	.word	0x00002800
        /*0448*/ 	.word	0x000000ff
        /*044c*/ 	.word	0x000000a0
        /*0450*/ 	.short	0x010a
        /*0452*/ 	.byte	0x05
	.zero		1


	//   ....[55]....
        /*0454*/ 	.word	0x00002920
        /*0458*/ 	.word	0x00000000
        /*045c*/ 	.word	0x00000090
        /*0460*/ 	.short	0x010a
        /*0462*/ 	.byte	0xff
	.zero		1


	//   ....[56]....
        /*0464*/ 	.word	0x00002a30
        /*0468*/ 	.word	0x00000000
        /*046c*/ 	.word	0x00000000
        /*0470*/ 	.short	0x0101
        /*0472*/ 	.byte	0xff
	.zero		1


	//   ....[57]....
        /*0474*/ 	.word	0x00002ac0
        /*0478*/ 	.word	0x000000ff
        /*047c*/ 	.word	0x000000a0
        /*0480*/ 	.short	0x0106
        /*0482*/ 	.byte	0x05
	.zero		1


	//   ....[58]....
        /*0484*/ 	.word	0x00002ae0
        /*0488*/ 	.word	0x000000ff
        /*048c*/ 	.word	0x000000a0
        /*0490*/ 	.short	0x010a
        /*0492*/ 	.byte	0x05
	.zero		1


	//   ....[59]....
        /*0494*/ 	.word	0x00002b70
        /*0498*/ 	.word	0x000000ff
        /*049c*/ 	.word	0x000000a0
        /*04a0*/ 	.short	0x0106
        /*04a2*/ 	.byte	0x04
	.zero		1


	//   ....[60]....
        /*04a4*/ 	.word	0x00002bb0
        /*04a8*/ 	.word	0x00000000
        /*04ac*/ 	.word	0x000000a0
        /*04b0*/ 	.short	0x010a
        /*04b2*/ 	.byte	0xff
	.zero		1


	//   ....[61]....
        /*04b4*/ 	.word	0x000030f0
        /*04b8*/ 	.word	0x00000000
        /*04bc*/ 	.word	0x00000090
        /*04c0*/ 	.short	0x010a
        /*04c2*/ 	.byte	0xff
	.zero		1


	//   ....[62]....
        /*04c4*/ 	.word	0x000031f0
        /*04c8*/ 	.word	0x00000003
        /*04cc*/ 	.word	0x00000000
        /*04d0*/ 	.short	0x0101
        /*04d2*/ 	.byte	0xff
	.zero		1


	//   ....[63]....
        /*04d4*/ 	.word	0x00003200
        /*04d8*/ 	.word	0x000000ff
        /*04dc*/ 	.word	0x00000000
        /*04e0*/ 	.short	0x010a
        /*04e2*/ 	.byte	0x06
	.zero		1


	//   ....[64]....
        /*04e4*/ 	.word	0x00003280
        /*04e8*/ 	.word	0x000000ff
        /*04ec*/ 	.word	0x000000d0
        /*04f0*/ 	.short	0x010a
        /*04f2*/ 	.byte	0x07
	.zero		1


	//   ....[65]....
        /*04f4*/ 	.word	0x00003360
        /*04f8*/ 	.word	0x000000ff
        /*04fc*/ 	.word	0x00000000
        /*0500*/ 	.short	0x010a
        /*0502*/ 	.byte	0x06
	.zero		1


	//   ....[66]....
        /*0504*/ 	.word	0x00003490
        /*0508*/ 	.word	0x000000ff
        /*050c*/ 	.word	0x00000000
        /*0510*/ 	.short	0x010a
        /*0512*/ 	.byte	0x1a
	.zero		1


	//   ....[67]....
        /*0514*/ 	.word	0x00003730
        /*0518*/ 	.word	0x000000ff
        /*051c*/ 	.word	0x00000000
        /*0520*/ 	.short	0x010a
        /*0522*/ 	.byte	0x06
	.zero		1


	//   ....[68]....
        /*0524*/ 	.word	0x000037c0
        /*0528*/ 	.word	0x000000ff
        /*052c*/ 	.word	0x00000000
        /*0530*/ 	.short	0x010a
        /*0532*/ 	.byte	0x06
	.zero		1


	//   ....[69]....
        /*0534*/ 	.word	0x00003850
        /*0538*/ 	.word	0x000000ff
        /*053c*/ 	.word	0x00000000
        /*0540*/ 	.short	0x010a
        /*0542*/ 	.byte	0x06
	.zero		1


	//   ....[70]....
        /*0544*/ 	.word	0x000038e0
        /*0548*/ 	.word	0x000000ff
        /*054c*/ 	.word	0x00000000
        /*0550*/ 	.short	0x010a
        /*0552*/ 	.byte	0x07
	.zero		1


	//   ....[71]....
        /*0554*/ 	.word	0x00003d20
        /*0558*/ 	.word	0x00000000
        /*055c*/ 	.word	0x00000090
        /*0560*/ 	.short	0x010a
        /*0562*/ 	.byte	0xff
	.zero		1


	//   ....[72]....
        /*0564*/ 	.word	0x00003e10
        /*0568*/ 	.word	0x00000000
        /*056c*/ 	.word	0x00000000
        /*0570*/ 	.short	0x0101
        /*0572*/ 	.byte	0xff
	.zero		1


	//   ....[73]....
        /*0574*/ 	.word	0x00004130
        /*0578*/ 	.word	0x000000ff
        /*057c*/ 	.word	0x00000088
        /*0580*/ 	.short	0x010a
        /*0582*/ 	.byte	0x06
	.zero		1


	//   ....[74]....
        /*0584*/ 	.word	0x000042b0
        /*0588*/ 	.word	0x000000ff
        /*058c*/ 	.word	0x00000078
        /*0590*/ 	.short	0x010a
        /*0592*/ 	.byte	0x06
	.zero		1


	//   ....[75]....
        /*0594*/ 	.word	0x000045e0
        /*0598*/ 	.word	0x000000ff
        /*059c*/ 	.word	0x00000070
        /*05a0*/ 	.short	0x010b
        /*05a2*/ 	.byte	0x06
	.zero		1


	//   ....[76]....
        /*05a4*/ 	.word	0x00004600
        /*05a8*/ 	.word	0x000000ff
        /*05ac*/ 	.word	0x00000000
        /*05b0*/ 	.short	0x0101
        /*05b2*/ 	.byte	0x25
	.zero		1


	//   ....[77]....
        /*05b4*/ 	.word	0x00004640
        /*05b8*/ 	.word	0x00000000
        /*05bc*/ 	.word	0x00000078
        /*05c0*/ 	.short	0x010a
        /*05c2*/ 	.byte	0xff
	.zero		1


	//   ....[78]....
        /*05c4*/ 	.word	0x000049a0
        /*05c8*/ 	.word	0x00000000
        /*05cc*/ 	.word	0x00000090
        /*05d0*/ 	.short	0x010a
        /*05d2*/ 	.byte	0xff
	.zero		1


	//   ....[79]....
        /*05d4*/ 	.word	0x00004ab0
        /*05d8*/ 	.word	0x00000000
        /*05dc*/ 	.word	0x00000000
        /*05e0*/ 	.short	0x0101
        /*05e2*/ 	.byte	0xff
	.zero		1


	//   ....[80]....
        /*05e4*/ 	.word	0x00005460
        /*05e8*/ 	.word	0x000000ff
        /*05ec*/ 	.word	0x00000070
        /*05f0*/ 	.short	0x010a
        /*05f2*/ 	.byte	0x2b
	.zero		1


	//   ....[81]....
        /*05f4*/ 	.word	0x00005480
        /*05f8*/ 	.word	0x0000005c
        /*05fc*/ 	.word	0x000000b0
        /*0600*/ 	.short	0x010a
        /*0602*/ 	.byte	0xff
	.zero		1


	//   ....[82]....
        /*0604*/ 	.word	0x000055d0
        /*0608*/ 	.word	0x000000ff
        /*060c*/ 	.word	0x00000070
        /*0610*/ 	.short	0x010a
        /*0612*/ 	.byte	0x2b
	.zero		1


	//   ....[83]....
        /*0614*/ 	.word	0x000056b0
        /*0618*/ 	.word	0x000000ff
        /*061c*/ 	.word	0x00000000
        /*0620*/ 	.short	0x0101
        /*0622*/ 	.byte	0x04
	.zero		1


	//   ....[84]....
        /*0624*/ 	.word	0x00005710
        /*0628*/ 	.word	0x0000005c
        /*062c*/ 	.word	0x000000b0
        /*0630*/ 	.short	0x010a
        /*0632*/ 	.byte	0xff
	.zero		1


	//   ....[85]....
        /*0634*/ 	.word	0x00005ae0
        /*0638*/ 	.word	0x000000ff
        /*063c*/ 	.word	0x00000000
        /*0640*/ 	.short	0x0101
        /*0642*/ 	.byte	0x05
	.zero		1


	//   ....[86]....
        /*0644*/ 	.word	0x00006370
        /*0648*/ 	.word	0x00000003
        /*064c*/ 	.word	0x00000100
        /*0650*/ 	.short	0x010a
        /*0652*/ 	.byte	0xff
	.zero		1


	//   ....[87]....
        /*0654*/ 	.word	0x000063d0
        /*0658*/ 	.word	0x00000002
        /*065c*/ 	.word	0x00000038
        /*0660*/ 	.short	0x010a
        /*0662*/ 	.byte	0xff
	.zero		1


	//   ....[88]....
        /*0664*/ 	.word	0x00006430
        /*0668*/ 	.word	0x00000002
        /*066c*/ 	.word	0x00000038
        /*0670*/ 	.short	0x010a
        /*0672*/ 	.byte	0xff
	.zero		1


	//   ....[89]....
        /*0674*/ 	.word	0x00006480
        /*0678*/ 	.word	0x00000002
        /*067c*/ 	.word	0x00000090
        /*0680*/ 	.short	0x010a
        /*0682*/ 	.byte	0xff
	.zero		1


	//   ....[90]....
        /*0684*/ 	.word	0x000064e0
        /*0688*/ 	.word	0x00000000
        /*068c*/ 	.word	0x00000000
        /*0690*/ 	.short	0x010a
        /*0692*/ 	.byte	0xff
	.zero		1


	//   ....[91]....
        /*0694*/ 	.word	0x00006540
        /*0698*/ 	.word	0x00000000
        /*069c*/ 	.word	0x00000000
        /*06a0*/ 	.short	0x010a
        /*06a2*/ 	.byte	0xff
	.zero		1


	//   ....[92]....
        /*06a4*/ 	.word	0x000065a0
        /*06a8*/ 	.word	0x00000000
        /*06ac*/ 	.word	0x00000000
        /*06b0*/ 	.short	0x010a
        /*06b2*/ 	.byte	0xff
	.zero		1


	//   ....[93]....
        /*06b4*/ 	.word	0x00006600
        /*06b8*/ 	.word	0x00000000
        /*06bc*/ 	.word	0x00000000
        /*06c0*/ 	.short	0x010a
        /*06c2*/ 	.byte	0xff
	.zero		1


	//   ....[94]....
        /*06c4*/ 	.word	0x00006660
        /*06c8*/ 	.word	0x00000000
        /*06cc*/ 	.word	0x00000000
        /*06d0*/ 	.short	0x010a
        /*06d2*/ 	.byte	0xff
	.zero		1


	//   ....[95]....
        /*06d4*/ 	.word	0x000066c0
        /*06d8*/ 	.word	0x00000000
        /*06dc*/ 	.word	0x00000000
        /*06e0*/ 	.short	0x010a
        /*06e2*/ 	.byte	0xff
	.zero		1


	//   ....[96]....
        /*06e4*/ 	.word	0x00006710
        /*06e8*/ 	.word	0x00000000
        /*06ec*/ 	.word	0x000000f0
        /*06f0*/ 	.short	0x010a
        /*06f2*/ 	.byte	0xff
	.zero		1


	//   ....[97]....
        /*06f4*/ 	.word	0x00006770
        /*06f8*/ 	.word	0x00000000
        /*06fc*/ 	.word	0x000000a0
        /*0700*/ 	.short	0x010a
        /*0702*/ 	.byte	0xff
	.zero		1


	//   ....[98]....
        /*0704*/ 	.word	0x000067c0
        /*0708*/ 	.word	0x00000000
        /*070c*/ 	.word	0x00000090
        /*0710*/ 	.short	0x010a
        /*0712*/ 	.byte	0xff
	.zero		1


	//   ....[99]....
        /*0714*/ 	.word	0x00006820
        /*0718*/ 	.word	0x00000000
        /*071c*/ 	.word	0x000000a0
        /*0720*/ 	.short	0x010a
        /*0722*/ 	.byte	0xff
	.zero		1


	//   ....[100]....
        /*0724*/ 	.word	0x00006870
        /*0728*/ 	.word	0x00000000
        /*072c*/ 	.word	0x00000090
        /*0730*/ 	.short	0x010a
        /*0732*/ 	.byte	0xff
	.zero		1


	//   ....[101]....
        /*0734*/ 	.word	0x000068d0
        /*0738*/ 	.word	0x00000003
        /*073c*/ 	.word	0x000000d0
        /*0740*/ 	.short	0x010a
        /*0742*/ 	.byte	0xff
	.zero		1


	//   ....[102]....
        /*0744*/ 	.word	0x00006930
        /*0748*/ 	.word	0x00000000
        /*074c*/ 	.word	0x00000000
        /*0750*/ 	.short	0x010a
        /*0752*/ 	.byte	0xff
	.zero		1


	//   ....[103]....
        /*0754*/ 	.word	0x00006990
        /*0758*/ 	.word	0x00000000
        /*075c*/ 	.word	0x00000000
        /*0760*/ 	.short	0x010a
        /*0762*/ 	.byte	0xff
	.zero		1


	//   ....[104]....
        /*0764*/ 	.word	0x000069f0
        /*0768*/ 	.word	0x00000000
        /*076c*/ 	.word	0x00000000
        /*0770*/ 	.short	0x010a
        /*0772*/ 	.byte	0xff
	.zero		1


	//   ....[105]....
        /*0774*/ 	.word	0x00006a50
        /*0778*/ 	.word	0x00000000
        /*077c*/ 	.word	0x00000000
        /*0780*/ 	.short	0x010a
        /*0782*/ 	.byte	0xff
	.zero		1


	//   ....[106]....
        /*0784*/ 	.word	0x00006ab0
        /*0788*/ 	.word	0x00000000
        /*078c*/ 	.word	0x00000000
        /*0790*/ 	.short	0x010a
        /*0792*/ 	.byte	0xff
	.zero		1


	//   ....[107]....
        /*0794*/ 	.word	0x00006b00
        /*0798*/ 	.word	0x00000000
        /*079c*/ 	.word	0x00000090
        /*07a0*/ 	.short	0x010a
        /*07a2*/ 	.byte	0xff
	.zero		1


	//   ....[108]....
        /*07a4*/ 	.word	0x00006b60
        /*07a8*/ 	.word	0x00000000
        /*07ac*/ 	.word	0x00000088
        /*07b0*/ 	.short	0x010a
        /*07b2*/ 	.byte	0xff
	.zero		1


	//   ....[109]....
        /*07b4*/ 	.word	0x00006bc0
        /*07b8*/ 	.word	0x00000003
        /*07bc*/ 	.word	0x00000078
        /*07c0*/ 	.short	0x010a
        /*07c2*/ 	.byte	0xff
	.zero		1


	//   ....[110]....
        /*07c4*/ 	.word	0x00006c10
        /*07c8*/ 	.word	0x00000000
        /*07cc*/ 	.word	0x00000090
        /*07d0*/ 	.short	0x010a
        /*07d2*/ 	.byte	0xff
	.zero		1


	//   ....[111]....
        /*07d4*/ 	.word	0x00006c70
        /*07d8*/ 	.word	0x00000000
        /*07dc*/ 	.word	0x00000070
        /*07e0*/ 	.short	0x010a
        /*07e2*/ 	.byte	0xff
	.zero		1


	//   ....[112]....
        /*07e4*/ 	.word	0x00006cc0
        /*07e8*/ 	.word	0x0000005c
        /*07ec*/ 	.word	0x000000b0
        /*07f0*/ 	.short	0x010a
        /*07f2*/ 	.byte	0xff
	.zero		1


	//----- nvinfo : EIATTR_NUM_MBARRIERS
	.align		4
.L_47:
        /*07f4*/ 	.byte	0x03, 0x38
        /*07f6*/ 	.short	0x0022


	//----- nvinfo : EIATTR_EXIT_INSTR_OFFSETS
	.align		4
        /*07f8*/ 	.byte	0x04, 0x1c
        /*07fa*/ 	.short	(.L_49 - .L_48)


	//   ....[0]....
.L_48:
        /*07fc*/ 	.word	0x00002690


	//   ....[1]....
        /*0800*/ 	.word	0x00002b80


	//   ....[2]....
        /*0804*/ 	.word	0x00002be0


	//   ....[3]....
        /*0808*/ 	.word	0x00003b40


	//   ....[4]....
        /*080c*/ 	.word	0x00004670


	//   ....[5]....
        /*0810*/ 	.word	0x000046b0


	//   ....[6]....
        /*0814*/ 	.word	0x00006360


	//----- nvinfo : EIATTR_MAX_THREADS
	.align		4
.L_49:
        /*0818*/ 	.byte	0x04, 0x05
        /*081a*/ 	.short	(.L_51 - .L_50)
.L_50:
        /*081c*/ 	.word	0x00000100
        /*0820*/ 	.word	0x00000001
        /*0824*/ 	.word	0x00000001


	//----- nvinfo : EIATTR_CRS_STACK_SIZE
	.align		4
.L_51:
        /*0828*/ 	.byte	0x04, 0x1e
        /*082a*/ 	.short	(.L_53 - .L_52)
.L_52:
        /*082c*/ 	.word	0x00000000


	//----- nvinfo : EIATTR_CBANK_PARAM_SIZE
	.align		4
.L_53:
        /*0830*/ 	.byte	0x03, 0x19
        /*0832*/ 	.short	0x0800


	//----- nvinfo : EIATTR_PARAM_CBANK
	.align		4
        /*0834*/ 	.byte	0x04, 0x0a
        /*0836*/ 	.short	(.L_55 - .L_54)
	.align		4
.L_54:
        /*0838*/ 	.word	index@(.nv.constant0._ZN7cutlass13device_kernelINS_4gemm6kernel13GemmUniversalIN4cute5tupleIJiiiiEEENS1_10collective13CollectiveMmaINS1_35MainloopSm100TmaUmmaWarpSpecializedILi7ELi2ELi4ENS5_IJNS4_1CILi1EEESB_SB_EEEEENS5_IJNSA_ILi64EEESE_NSA_ILi128EEEEEENS_12float_e5m2_tENS5_IJlSB_lEEESH_SI_NS4_8TiledMMAINS4_8MMA_AtomIJNS4_10MMA_TraitsINS4_19SM100_MMA_F8F6F4_SSEJSH_SH_fSE_SE_NS4_17integral_constantINS4_4UMMA5MajorELSP_0EEESQ_NSN_INSO_7ScaleInELSR_0EEESS_EEEEEENS4_6LayoutISC_NS5_IJNSA_ILi0EEESW_SW_EEEEENS5_IJNS4_10UnderscoreESZ_SZ_EEEEENS4_13SM90_TMA_LOADENS4_14ComposedLayoutINS4_7SwizzleILi3ELi4ELi3EEENS4_18smem_ptr_flag_bitsILi8EEENSV_INS5_IJNSA_ILi8EEESF_EEENS5_IJSF_SB_EEEEEEEvNS4_8identityES12_S1C_vS1D_EENS_8epilogue10collective18CollectiveEpilogueINS1F_23Sm100TmaWarpSpecializedILi1ELi1ELi32ELb0ELb0EEEJSG_NS5_IJNSV_ISE_SB_EES1K_EEESH_SI_SH_SI_NS1F_6fusion15FusionCallbacksIS1J_NS1M_17LinearCombinationISH_fSH_fLNS_15FloatRoundStyleE2EEESG_S1L_JEEENS4_5SM1004TMEM4LOAD26SM100_TMEM_LOAD_16dp32b32xES12_NS13_INS14_ILi2ELi4ELi3EEES17_NSV_INS5_IJS18_SE_EEENS5_IJSE_SB_EEEEEEENS4_39AutoVectorizingCopyWithAssumedAlignmentILi128EEENS4_14SM90_TMA_STOREES20_S22_S22_EEEvvEEEEvNT_6ParamsE)
        /*083c*/ 	.short	0x0380
        /*083e*/ 	.short	0x0800


	//----- nvinfo : EIATTR_SW_WAR
	.align		4
.L_55:
        /*0840*/ 	.byte	0x04, 0x36
        /*0842*/ 	.short	(.L_57 - .L_56)
.L_56:
        /*0844*/ 	.word	0x00000008
.L_57:


//--------------------- .nv.callgraph             --------------------------
	.section	.nv.callgraph,"",@"SHT_CUDA_CALLGRAPH"
	.align	4
	.sectionentsize	8
	.align		4
        /*0000*/ 	.word	0x00000000
	.align		4
        /*0004*/ 	.word	0xffffffff
	.align		4
        /*0008*/ 	.word	index@(_ZN7cutlass13device_kernelINS_4gemm6kernel13GemmUniversalIN4cute5tupleIJiiiiEEENS1_10collective13CollectiveMmaINS1_35MainloopSm100TmaUmmaWarpSpecializedILi7ELi2ELi4ENS5_IJNS4_1CILi1EEESB_SB_EEEEENS5_IJNSA_ILi64EEESE_NSA_ILi128EEEEEENS_12float_e5m2_tENS5_IJlSB_lEEESH_SI_NS4_8TiledMMAINS4_8MMA_AtomIJNS4_10MMA_TraitsINS4_19SM100_MMA_F8F6F4_SSEJSH_SH_fSE_SE_NS4_17integral_constantINS4_4UMMA5MajorELSP_0EEESQ_NSN_INSO_7ScaleInELSR_0EEESS_EEEEEENS4_6LayoutISC_NS5_IJNSA_ILi0EEESW_SW_EEEEENS5_IJNS4_10UnderscoreESZ_SZ_EEEEENS4_13SM90_TMA_LOADENS4_14ComposedLayoutINS4_7SwizzleILi3ELi4ELi3EEENS4_18smem_ptr_flag_bitsILi8EEENSV_INS5_IJNSA_ILi8EEESF_EEENS5_IJSF_SB_EEEEEEEvNS4_8identityES12_S1C_vS1D_EENS_8epilogue10collective18CollectiveEpilogueINS1F_23Sm100TmaWarpSpecializedILi1ELi1ELi32ELb0ELb0EEEJSG_NS5_IJNSV_ISE_SB_EES1K_EEESH_SI_SH_SI_NS1F_6fusion15FusionCallbacksIS1J_NS1M_17LinearCombinationISH_fSH_fLNS_15FloatRoundStyleE2EEESG_S1L_JEEENS4_5SM1004TMEM4LOAD26SM100_TMEM_LOAD_16dp32b32xES12_NS13_INS14_ILi2ELi4ELi3EEES17_NSV_INS5_IJS18_SE_EEENS5_IJSE_SB_EEEEEEENS4_39AutoVectorizingCopyWithAssumedAlignmentILi128EEENS4_14SM90_TMA_STOREES20_S22_S22_EEEvvEEEEvNT_6ParamsE)
	.align		4
        /*000c*/ 	.word	index@(__assertfail)
	.align		4
        /*0010*/ 	.word	0x00000000
	.align		4
        /*0014*/ 	.word	0xfffffffe
	.align		4
        /*0018*/ 	.word	0x00000000
	.align		4
        /*001c*/ 	.word	0xfffffffd
	.align		4
        /*0020*/ 	.word	0x00000000
	.align		4
        /*0024*/ 	.word	0xfffffffc


//--------------------- .nv.constant4             --------------------------
	.section	.nv.constant4,"a",@progbits
	.align	8
	.align		8
.nv.constant4:
        /*0000*/ 	.dword	__assertfail
	.align		8
        /*0008*/ 	.dword	__unnamed_1
	.align		8
        /*0010*/ 	.dword	__unnamed_2
	.align		8
        /*0018*/ 	.dword	_ZN40_INTERNAL_c870d1e4_4_k_cu_cf7be714_227414cuda3std3__45__cpo5beginE
	.align		8
        /*0020*/ 	.dword	_ZN40_INTERNAL_c870d1e4_4_k_cu_cf7be714_227414cuda3std3__45__cpo3endE
	.align		8
        /*0028*/ 	.dword	_ZN40_INTERNAL_c870d1e4_4_k_cu_cf7be714_227414cuda3std3__45__cpo6cbeginE
	.align		8
        /*0030*/ 	.dword	_ZN40_INTERNAL_c870d1e4_4_k_cu_cf7be714_227414cuda3std3__45__cpo4cendE
	.align		8
        /*0038*/ 	.dword	_ZN40_INTERNAL_c870d1e4_4_k_cu_cf7be714_227414cuda3std3__442_GLOBAL__N__c870d1e4_4_k_cu_cf7be714_227416ignoreE
	.align		8
        /*0040*/ 	.dword	_ZN40_INTERNAL_c870d1e4_4_k_cu_cf7be714_227414cuda3std3__419piecewise_constructE
	.align		8
        /*0048*/ 	.dword	_ZN40_INTERNAL_c870d1e4_4_k_cu_cf7be714_227414cuda3std3__48in_placeE
	.align		8
        /*0050*/ 	.dword	_ZN40_INTERNAL_c870d1e4_4_k_cu_cf7be714_227414cuda3std6ranges3__45__cpo4swapE
	.align		8
        /*0058*/ 	.dword	_ZN40_INTERNAL_c870d1e4_4_k_cu_cf7be714_227414cuda3std6ranges3__45__cpo9iter_moveE
	.align		8
        /*0060*/ 	.dword	_ZN40_INTERNAL_c870d1e4_4_k_cu_cf7be714_227414cute7productE
	.align		8
        /*0068*/ 	.dword	_ZN40_INTERNAL_c870d1e4_4_k_cu_cf7be714_227414cute1_E
	.align		8
        /*0070*/ 	.dword	$str$25
	.align		8
        /*0078*/ 	.dword	$str$26
	.align		8
        /*0080*/ 	.dword	$str$27
	.align		8
        /*0088*/ 	.dword	$str$28


//--------------------- .text._ZN7cutlass13device_kernelINS_4gemm6kernel13GemmUniversalIN4cute5tupleIJiiiiEEENS1_10collective13CollectiveMmaINS1_35MainloopSm100TmaUmmaWarpSpecializedILi7ELi2ELi4ENS5_IJNS4_1CILi1EEESB_SB_EEEEENS5_IJNSA_ILi64EEESE_NSA_ILi128EEEEEENS_12float_e5m2_tENS5_IJlSB_lEEESH_SI_NS4_8TiledMMAINS4_8MMA_AtomIJNS4_10MMA_TraitsINS4_19SM100_MMA_F8F6F4_SSEJSH_SH_fSE_SE_NS4_17integral_constantINS4_4UMMA5MajorELSP_0EEESQ_NSN_INSO_7ScaleInELSR_0EEESS_EEEEEENS4_6LayoutISC_NS5_IJNSA_ILi0EEESW_SW_EEEEENS5_IJNS4_10UnderscoreESZ_SZ_EEEEENS4_13SM90_TMA_LOADENS4_14ComposedLayoutINS4_7SwizzleILi3ELi4ELi3EEENS4_18smem_ptr_flag_bitsILi8EEENSV_INS5_IJNSA_ILi8EEESF_EEENS5_IJSF_SB_EEEEEEEvNS4_8identityES12_S1C_vS1D_EENS_8epilogue10collective18CollectiveEpilogueINS1F_23Sm100TmaWarpSpecializedILi1ELi1ELi32ELb0ELb0EEEJSG_NS5_IJNSV_ISE_SB_EES1K_EEESH_SI_SH_SI_NS1F_6fusion15FusionCallbacksIS1J_NS1M_17LinearCombinationISH_fSH_fLNS_15FloatRoundStyleE2EEESG_S1L_JEEENS4_5SM1004TMEM4LOAD26SM100_TMEM_LOAD_16dp32b32xES12_NS13_INS14_ILi2ELi4ELi3EEES17_NSV_INS5_IJS18_SE_EEENS5_IJSE_SB_EEEEEEENS4_39AutoVectorizingCopyWithAssumedAlignmentILi128EEENS4_14SM90_TMA_STOREES20_S22_S22_EEEvvEEEEvNT_6ParamsE --------------------------
	.section	.text._ZN7cutlass13device_kernelINS_4gemm6kernel13GemmUniversalIN4cute5tupleIJiiiiEEENS1_10collective13CollectiveMmaINS1_35MainloopSm100TmaUmmaWarpSpecializedILi7ELi2ELi4ENS5_IJNS4_1CILi1EEESB_SB_EEEEENS5_IJNSA_ILi64EEESE_NSA_ILi128EEEEEENS_12float_e5m2_tENS5_IJlSB_lEEESH_SI_NS4_8TiledMMAINS4_8MMA_AtomIJNS4_10MMA_TraitsINS4_19SM100_MMA_F8F6F4_SSEJSH_SH_fSE_SE_NS4_17integral_constantINS4_4UMMA5MajorELSP_0EEESQ_NSN_INSO_7ScaleInELSR_0EEESS_EEEEEENS4_6LayoutISC_NS5_IJNSA_ILi0EEESW_SW_EEEEENS5_IJNS4_10UnderscoreESZ_SZ_EEEEENS4_13SM90_TMA_LOADENS4_14ComposedLayoutINS4_7SwizzleILi3ELi4ELi3EEENS4_18smem_ptr_flag_bitsILi8EEENSV_INS5_IJNSA_ILi8EEESF_EEENS5_IJSF_SB_EEEEEEEvNS4_8identityES12_S1C_vS1D_EENS_8epilogue10collective18CollectiveEpilogueINS1F_23Sm100TmaWarpSpecializedILi1ELi1ELi32ELb0ELb0EEEJSG_NS5_IJNSV_ISE_SB_EES1K_EEESH_SI_SH_SI_NS1F_6fusion15FusionCallbacksIS1J_NS1M_17LinearCombinationISH_fSH_fLNS_15FloatRoundStyleE2EEESG_S1L_JEEENS4_5SM1004TMEM4LOAD26SM100_TMEM_LOAD_16dp32b32xES12_NS13_INS14_ILi2ELi4ELi3EEES17_NSV_INS5_IJS18_SE_EEENS5_IJSE_SB_EEEEEEENS4_39AutoVectorizingCopyWithAssumedAlignmentILi128EEENS4_14SM90_TMA_STOREES20_S22_S22_EEEvvEEEEvNT_6ParamsE,"ax",@progbits
	.align	128
.text._ZN7cutlass13device_kernelINS_4gemm6kernel13GemmUniversalIN4cute5tupleIJiiiiEEENS1_10collective13CollectiveMmaINS1_35MainloopSm100TmaUmmaWarpSpecializedILi7ELi2ELi4ENS5_IJNS4_1CILi1EEESB_SB_EEEEENS5_IJNSA_ILi64EEESE_NSA_ILi128EEEEEENS_12float_e5m2_tENS5_IJlSB_lEEESH_SI_NS4_8TiledMMAINS4_8MMA_AtomIJNS4_10MMA_TraitsINS4_19SM100_MMA_F8F6F4_SSEJSH_SH_fSE_SE_NS4_17integral_constantINS4_4UMMA5MajorELSP_0EEESQ_NSN_INSO_7ScaleInELSR_0EEESS_EEEEEENS4_6LayoutISC_NS5_IJNSA_ILi0EEESW_SW_EEEEENS5_IJNS4_10UnderscoreESZ_SZ_EEEEENS4_13SM90_TMA_LOADENS4_14ComposedLayoutINS4_7SwizzleILi3ELi4ELi3EEENS4_18smem_ptr_flag_bitsILi8EEENSV_INS5_IJNSA_ILi8EEESF_EEENS5_IJSF_SB_EEEEEEEvNS4_8identityES12_S1C_vS1D_EENS_8epilogue10collective18CollectiveEpilogueINS1F_23Sm100TmaWarpSpecializedILi1ELi1ELi32ELb0ELb0EEEJSG_NS5_IJNSV_ISE_SB_EES1K_EEESH_SI_SH_SI_NS1F_6fusion15FusionCallbacksIS1J_NS1M_17LinearCombinationISH_fSH_fLNS_15FloatRoundStyleE2EEESG_S1L_JEEENS4_5SM1004TMEM4LOAD26SM100_TMEM_LOAD_16dp32b32xES12_NS13_INS14_ILi2ELi4ELi3EEES17_NSV_INS5_IJS18_SE_EEENS5_IJSE_SB_EEEEEEENS4_39AutoVectorizingCopyWithAssumedAlignmentILi128EEENS4_14SM90_TMA_STOREES20_S22_S22_EEEvvEEEEvNT_6ParamsE:
        .type           _ZN7cutlass13device_kernelINS_4gemm6kernel13GemmUniversalIN4cute5tupleIJiiiiEEENS1_10collective13CollectiveMmaINS1_35MainloopSm100TmaUmmaWarpSpecializedILi7ELi2ELi4ENS5_IJNS4_1CILi1EEESB_SB_EEEEENS5_IJNSA_ILi64EEESE_NSA_ILi128EEEEEENS_12float_e5m2_tENS5_IJlSB_lEEESH_SI_NS4_8TiledMMAINS4_8MMA_AtomIJNS4_10MMA_TraitsINS4_19SM100_MMA_F8F6F4_SSEJSH_SH_fSE_SE_NS4_17integral_constantINS4_4UMMA5MajorELSP_0EEESQ_NSN_INSO_7ScaleInELSR_0EEESS_EEEEEENS4_6LayoutISC_NS5_IJNSA_ILi0EEESW_SW_EEEEENS5_IJNS4_10UnderscoreESZ_SZ_EEEEENS4_13SM90_TMA_LOADENS4_14ComposedLayoutINS4_7SwizzleILi3ELi4ELi3EEENS4_18smem_ptr_flag_bitsILi8EEENSV_INS5_IJNSA_ILi8EEESF_EEENS5_IJSF_SB_EEEEEEEvNS4_8identityES12_S1C_vS1D_EENS_8epilogue10collective18CollectiveEpilogueINS1F_23Sm100TmaWarpSpecializedILi1ELi1ELi32ELb0ELb0EEEJSG_NS5_IJNSV_ISE_SB_EES1K_EEESH_SI_SH_SI_NS1F_6fusion15FusionCallbacksIS1J_NS1M_17LinearCombinationISH_fSH_fLNS_15FloatRoundStyleE2EEESG_S1L_JEEENS4_5SM1004TMEM4LOAD26SM100_TMEM_LOAD_16dp32b32xES12_NS13_INS14_ILi2ELi4ELi3EEES17_NSV_INS5_IJS18_SE_EEENS5_IJSE_SB_EEEEEEENS4_39AutoVectorizingCopyWithAssumedAlignmentILi128EEENS4_14SM90_TMA_STOREES20_S22_S22_EEEvvEEEEvNT_6ParamsE,@function
        .size           _ZN7cutlass13device_kernelINS_4gemm6kernel13GemmUniversalIN4cute5tupleIJiiiiEEENS1_10collective13CollectiveMmaINS1_35MainloopSm100TmaUmmaWarpSpecializedILi7ELi2ELi4ENS5_IJNS4_1CILi1EEESB_SB_EEEEENS5_IJNSA_ILi64EEESE_NSA_ILi128EEEEEENS_12float_e5m2_tENS5_IJlSB_lEEESH_SI_NS4_8TiledMMAINS4_8MMA_AtomIJNS4_10MMA_TraitsINS4_19SM100_MMA_F8F6F4_SSEJSH_SH_fSE_SE_NS4_17integral_constantINS4_4UMMA5MajorELSP_0EEESQ_NSN_INSO_7ScaleInELSR_0EEESS_EEEEEENS4_6LayoutISC_NS5_IJNSA_ILi0EEESW_SW_EEEEENS5_IJNS4_10UnderscoreESZ_SZ_EEEEENS4_13SM90_TMA_LOADENS4_14ComposedLayoutINS4_7SwizzleILi3ELi4ELi3EEENS4_18smem_ptr_flag_bitsILi8EEENSV_INS5_IJNSA_ILi8EEESF_EEENS5_IJSF_SB_EEEEEEEvNS4_8identityES12_S1C_vS1D_EENS_8epilogue10collective18CollectiveEpilogueINS1F_23Sm100TmaWarpSpecializedILi1ELi1ELi32ELb0ELb0EEEJSG_NS5_IJNSV_ISE_SB_EES1K_EEESH_SI_SH_SI_NS1F_6fusion15FusionCallbacksIS1J_NS1M_17LinearCombinationISH_fSH_fLNS_15FloatRoundStyleE2EEESG_S1L_JEEENS4_5SM1004TMEM4LOAD26SM100_TMEM_LOAD_16dp32b32xES12_NS13_INS14_ILi2ELi4ELi3EEES17_NSV_INS5_IJS18_SE_EEENS5_IJSE_SB_EEEEEEENS4_39AutoVectorizingCopyWithAssumedAlignmentILi128EEENS4_14SM90_TMA_STOREES20_S22_S22_EEEvvEEEEvNT_6ParamsE,(.L_x_137 - _ZN7cutlass13device_kernelINS_4gemm6kernel13GemmUniversalIN4cute5tupleIJiiiiEEENS1_10collective13CollectiveMmaINS1_35MainloopSm100TmaUmmaWarpSpecializedILi7ELi2ELi4ENS5_IJNS4_1CILi1EEESB_SB_EEEEENS5_IJNSA_ILi64EEESE_NSA_ILi128EEEEEENS_12float_e5m2_tENS5_IJlSB_lEEESH_SI_NS4_8TiledMMAINS4_8MMA_AtomIJNS4_10MMA_TraitsINS4_19SM100_MMA_F8F6F4_SSEJSH_SH_fSE_SE_NS4_17integral_constantINS4_4UMMA5MajorELSP_0EEESQ_NSN_INSO_7ScaleInELSR_0EEESS_EEEEEENS4_6LayoutISC_NS5_IJNSA_ILi0EEESW_SW_EEEEENS5_IJNS4_10UnderscoreESZ_SZ_EEEEENS4_13SM90_TMA_LOADENS4_14ComposedLayoutINS4_7SwizzleILi3ELi4ELi3EEENS4_18smem_ptr_flag_bitsILi8EEENSV_INS5_IJNSA_ILi8EEESF_EEENS5_IJSF_SB_EEEEEEEvNS4_8identityES12_S1C_vS1D_EENS_8epilogue10collective18CollectiveEpilogueINS1F_23Sm100TmaWarpSpecializedILi1ELi1ELi32ELb0ELb0EEEJSG_NS5_IJNSV_ISE_SB_EES1K_EEESH_SI_SH_SI_NS1F_6fusion15FusionCallbacksIS1J_NS1M_17LinearCombinationISH_fSH_fLNS_15FloatRoundStyleE2EEESG_S1L_JEEENS4_5SM1004TMEM4LOAD26SM100_TMEM_LOAD_16dp32b32xES12_NS13_INS14_ILi2ELi4ELi3EEES17_NSV_INS5_IJS18_SE_EEENS5_IJSE_SB_EEEEEEENS4_39AutoVectorizingCopyWithAssumedAlignmentILi128EEENS4_14SM90_TMA_STOREES20_S22_S22_EEEvvEEEEvNT_6ParamsE)
        .other          _ZN7cutlass13device_kernelINS_4gemm6kernel13GemmUniversalIN4cute5tupleIJiiiiEEENS1_10collective13CollectiveMmaINS1_35MainloopSm100TmaUmmaWarpSpecializedILi7ELi2ELi4ENS5_IJNS4_1CILi1EEESB_SB_EEEEENS5_IJNSA_ILi64EEESE_NSA_ILi128EEEEEENS_12float_e5m2_tENS5_IJlSB_lEEESH_SI_NS4_8TiledMMAINS4_8MMA_AtomIJNS4_10MMA_TraitsINS4_19SM100_MMA_F8F6F4_SSEJSH_SH_fSE_SE_NS4_17integral_constantINS4_4UMMA5MajorELSP_0EEESQ_NSN_INSO_7ScaleInELSR_0EEESS_EEEEEENS4_6LayoutISC_NS5_IJNSA_ILi0EEESW_SW_EEEEENS5_IJNS4_10UnderscoreESZ_SZ_EEEEENS4_13SM90_TMA_LOADENS4_14ComposedLayoutINS4_7SwizzleILi3ELi4ELi3EEENS4_18smem_ptr_flag_bitsILi8EEENSV_INS5_IJNSA_ILi8EEESF_EEENS5_IJSF_SB_EEEEEEEvNS4_8identityES12_S1C_vS1D_EENS_8epilogue10collective18CollectiveEpilogueINS1F_23Sm100TmaWarpSpecializedILi1ELi1ELi32ELb0ELb0EEEJSG_NS5_IJNSV_ISE_SB_EES1K_EEESH_SI_SH_SI_NS1F_6fusion15FusionCallbacksIS1J_NS1M_17LinearCombinationISH_fSH_fLNS_15FloatRoundStyleE2EEESG_S1L_JEEENS4_5SM1004TMEM4LOAD26SM100_TMEM_LOAD_16dp32b32xES12_NS13_INS14_ILi2ELi4ELi3EEES17_NSV_INS5_IJS18_SE_EEENS5_IJSE_SB_EEEEEEENS4_39AutoVectorizingCopyWithAssumedAlignmentILi128EEENS4_14SM90_TMA_STOREES20_S22_S22_EEEvvEEEEvNT_6ParamsE,@"STO_CUDA_ENTRY STV_DEFAULT"
_ZN7cutlass13device_kernelINS_4gemm6kernel13GemmUniversalIN4cute5tupleIJiiiiEEENS1_10collective13CollectiveMmaINS1_35MainloopSm100TmaUmmaWarpSpecializedILi7ELi2ELi4ENS5_IJNS4_1CILi1EEESB_SB_EEEEENS5_IJNSA_ILi64EEESE_NSA_ILi128EEEEEENS_12float_e5m2_tENS5_IJlSB_lEEESH_SI_NS4_8TiledMMAINS4_8MMA_AtomIJNS4_10MMA_TraitsINS4_19SM100_MMA_F8F6F4_SSEJSH_SH_fSE_SE_NS4_17integral_constantINS4_4UMMA5MajorELSP_0EEESQ_NSN_INSO_7ScaleInELSR_0EEESS_EEEEEENS4_6LayoutISC_NS5_IJNSA_ILi0EEESW_SW_EEEEENS5_IJNS4_10UnderscoreESZ_SZ_EEEEENS4_13SM90_TMA_LOADENS4_14ComposedLayoutINS4_7SwizzleILi3ELi4ELi3EEENS4_18smem_ptr_flag_bitsILi8EEENSV_INS5_IJNSA_ILi8EEESF_EEENS5_IJSF_SB_EEEEEEEvNS4_8identityES12_S1C_vS1D_EENS_8epilogue10collective18CollectiveEpilogueINS1F_23Sm100TmaWarpSpecializedILi1ELi1ELi32ELb0ELb0EEEJSG_NS5_IJNSV_ISE_SB_EES1K_EEESH_SI_SH_SI_NS1F_6fusion15FusionCallbacksIS1J_NS1M_17LinearCombinationISH_fSH_fLNS_15FloatRoundStyleE2EEESG_S1L_JEEENS4_5SM1004TMEM4LOAD26SM100_TMEM_LOAD_16dp32b32xES12_NS13_INS14_ILi2ELi4ELi3EEES17_NSV_INS5_IJS18_SE_EEENS5_IJSE_SB_EEEEEEENS4_39AutoVectorizingCopyWithAssumedAlignmentILi128EEENS4_14SM90_TMA_STOREES20_S22_S22_EEEvvEEEEvNT_6ParamsE:
[----:B------:R-:W1:Y:S01]  /*0000*/  LDC R1, c[0x0][0x37c] ;  /* 0x0000df00ff017b82 */ /* 0x000e620000000800 */
[----:B------:R-:W2:Y:S01]  /*0010*/  S2R R101, SR_TID.X ;  /* 0x0000000000657919 */ /* 0x000ea20000002100 */
[----:B------:R-:W3:Y:S01]  /*0020*/  LDCU.64 UR4, c[0x0][0x890] ;  /* 0x00011200ff0477ac */ /* 0x000ee20008000a00 */
[----:B------:R-:W-:Y:S02]  /*0030*/  PRMT R96, RZ, 0x7610, R96 ;  /* 0x00007610ff607816 */ /* 0x000fe40000000060 */
[----:B------:R-:W-:Y:S01]  /*0040*/  ELECT P5, URZ, PT ;  /* 0x0000000000ff782f */ /* 0x000fe200038a0000 */
[----:B------:R-:W4:Y:S01]  /*0050*/  LDCU.64 UR40, c[0x0][0x358] ;  /* 0x00006b00ff2877ac */ /* 0x000f220008000a00 */
[----:B---3--:R-:W-:-:S04]  /*0060*/  UISETP.NE.U32.AND UP0, UPT, UR4, URZ, UPT ;  /* 0x000000ff0400728c */ /* 0x008fc8000bf05070 */
[----:B------:R-:W-:Y:S01]  /*0070*/  UISETP.NE.AND.EX UP0, UPT, UR5, URZ, UPT, UP0 ;  /* 0x000000ff0500728c */ /* 0x000fe2000bf05300 */
[----:B--2---:R-:W-:-:S05]  /*0080*/  SHF.R.U32.HI R104, RZ, 0x5, R101 ;  /* 0x00000005ff687819 */ /* 0x004fca0000011665 */
[----:B------:R-:W2:Y:S02]  /*0090*/  SHFL.IDX PT, R0, R104, RZ, 0x1f ;  /* 0x00001fff68007589 */ /* 0x000ea400000e0000 */
[----:B--2---:R-:W-:Y:S01]  /*00a0*/  R2UR UR8, R0 ;  /* 0x00000000000872ca */ /* 0x004fe200000e0000 */
[----:B-1--4-:R-:W-:-:S14]  /*00b0*/  BRA.U UP0, `(.L_x_0) ;  /* 0x00000001002c7547 */ /* 0x012fdc000b800000 */
[----:B------:R-:W1:Y:S02]  /*00c0*/  LDCU.64 UR6, c[0x0][0x888] ;  /* 0x00011100ff0677ac */ /* 0x000e640008000a00 */
[----:B-1----:R-:W-:-:S04]  /*00d0*/  UISETP.NE.U32.AND UP0, UPT, UR6, URZ, UPT ;  /* 0x000000ff0600728c */ /* 0x002fc8000bf05070 */
[----:B------:R-:W-:-:S09]  /*00e0*/  UISETP.NE.AND.EX UP0, UPT, UR7, URZ, UPT, UP0 ;  /* 0x000000ff0700728c */ /* 0x000fd2000bf05300 */
[----:B------:R-:W-:Y:S05]  /*00f0*/  BRA.U !UP0, `(.L_x_1) ;  /* 0x0000000108107547 */ /* 0x000fea000b800000 */
[----:B------:R-:W1:Y:S02]  /*0100*/  LDC.64 R2, c[0x0][0x888] ;  /* 0x00022200ff027b82 */ /* 0x000e640000000a00 */
[----:B-1----:R1:W5:Y:S01]  /*0110*/  LDG.E R49, desc[UR40][R2.64] ;  /* 0x0000002802317981 */ /* 0x002362000c1e1900 */
[----:B------:R-:W-:Y:S01]  /*0120*/  HFMA2 R96, -RZ, RZ, 0, 5.9604644775390625e-08 ;  /* 0x00000001ff607431 */ /* 0x000fe200000001ff */
[----:B------:R-:W-:Y:S05]  /*0130*/  BRA `(.L_x_0) ;  /* 0x00000000000c7947 */ /* 0x000fea0003800000 */
.L_x_1:
[----:B------:R-:W1:Y:S01]  /*0140*/  LDCU UR6, c[0x0][0x880] ;  /* 0x00011000ff0677ac */ /* 0x000e620008000800 */
[----:B------:R-:W-:Y:S01]  /*0150*/  HFMA2 R96, -RZ, RZ, 0, 5.9604644775390625e-08 ;  /* 0x00000001ff607431 */ /* 0x000fe200000001ff */
[----:B-1----:R-:W-:-:S07]  /*0160*/  MOV R49, UR6 ;  /* 0x0000000600317c02 */ /* 0x002fce0008000f00 */
.L_x_0:
[----:B------:R-:W2:Y:S02]  /*0170*/  LDCU.64 UR6, c[0x0][0x8b0] ;  /* 0x00011600ff0677ac */ /* 0x000ea40008000a00 */
[----:B--2---:R-:W-:-:S04]  /*0180*/  UISETP.NE.U32.AND UP0, UPT, UR6, URZ, UPT ;  /* 0x000000ff0600728c */ /* 0x004fc8000bf05070 */
[----:B------:R-:W-:-:S09]  /*0190*/  UISETP.NE.AND.EX UP0, UPT, UR7, URZ, UPT, UP0 ;  /* 0x000000ff0700728c */ /* 0x000fd2000bf05300 */
[----:B------:R-:W-:Y:S05]  /*01a0*/  BRA.U UP0, `(.L_x_2) ;  /* 0x0000000100247547 */ /* 0x000fea000b800000 */
[----:B------:R-:W2:Y:S02]  /*01b0*/  LDCU.64 UR6, c[0x0][0x8a8] ;  /* 0x00011500ff0677ac */ /* 0x000ea40008000a00 */
[----:B--2---:R-:W-:-:S04]  /*01c0*/  UISETP.NE.U32.AND UP0, UPT, UR6, URZ, UPT ;  /* 0x000000ff0600728c */ /* 0x004fc8000bf05070 */
[----:B------:R-:W-:-:S09]  /*01d0*/  UISETP.NE.AND.EX UP0, UPT, UR7, URZ, UPT, UP0 ;  /* 0x000000ff0700728c */ /* 0x000fd2000bf05300 */
[----:B------:R-:W-:Y:S05]  /*01e0*/  BRA.U !UP0, `(.L_x_3) ;  /* 0x00000001080c7547 */ /* 0x000fea000b800000 */
[----:B-1----:R-:W1:Y:S02]  /*01f0*/  LDC.64 R2, c[0x0][0x8a8] ;  /* 0x00022a00ff027b82 */ /* 0x002e640000000a00 */
[----:B-1----:R2:W5:Y:S01]  /*0200*/  LDG.E R47, desc[UR40][R2.64] ;  /* 0x00000028022f7981 */ /* 0x002562000c1e1900 */
[----:B------:R-:W-:Y:S05]  /*0210*/  BRA `(.L_x_2) ;  /* 0x0000000000087947 */ /* 0x000fea0003800000 */
.L_x_3:
[----:B------:R-:W2:Y:S02]  /*0220*/  LDCU UR6, c[0x0][0x8a0] ;  /* 0x00011400ff0677ac */ /* 0x000ea40008000800 */
[----:B--2---:R-:W-:Y:S02]  /*0230*/  MOV R47, UR6 ;  /* 0x00000006002f7c02 */ /* 0x004fe40008000f00 */
.L_x_2:
[----:B------:R-:W-:Y:S01]  /*0240*/  IMAD.U32 R0, RZ, RZ, UR8 ;  /* 0x00000008ff007e24 */ /* 0x000fe2000f8e00ff */
[----:B------:R-:W-:Y:S04]  /*0250*/  BSSY.RECONVERGENT B0, `(.L_x_4) ;  /* 0x000000c000007945 */ /* 0x000fe80003800200 */
[C---:B------:R-:W-:Y:S02]  /*0260*/  ISETP.NE.OR P1, PT, R0.reuse, 0x1, !P5 ;  /* 0x000000010000780c */ /* 0x040fe40006f25670 */
[----:B------:R-:W-:-:S11]  /*0270*/  ISETP.NE.OR P0, PT, R0, 0x3, !P5 ;  /* 0x000000030000780c */ /* 0x000fd60006f05670 */
[----:B------:R-:W-:Y:S05]  /*0280*/  @P1 BRA `(.L_x_5) ;  /* 0x0000000000201947 */ /* 0x000fea0003800000 */
[----:B------:R-:W3:Y:S02]  /*0290*/  LDCU.64 UR6, c[0x0][0x348] ;  /* 0x00006900ff0677ac */ /* 0x000ee40008000a00 */
[----:B---3--:R-:W-:Y:S02]  /*02a0*/  UIADD3 UR10, UP1, UPT, UR6, 0x80, URZ ;  /* 0x00000080060a7890 */ /* 0x008fe4000ff3e0ff */
[----:B------:R-:W-:Y:S02]  /*02b0*/  UIADD3 UR6, UP0, UPT, UR6, 0x180, URZ ;  /* 0x0000018006067890 */ /* 0x000fe4000ff1e0ff */
[----:B------:R-:W-:Y:S02]  /*02c0*/  UIADD3.X UR11, UPT, UPT, URZ, UR7, URZ, UP1, !UPT ;  /* 0x00000007ff0b7290 */ /* 0x000fe40008ffe4ff */
[----:B------:R-:W-:-:S07]  /*02d0*/  UIADD3.X UR7, UPT, UPT, URZ, UR7, URZ, UP0, !UPT ;  /* 0x00000007ff077290 */ /* 0x000fce00087fe4ff */
[----:B------:R3:W-:Y:S02]  /*02e0*/  UTMACCTL.PF [UR10] ;  /* 0x000000000a0079b9 */ /* 0x0007e40008040000 */
[----:B------:R3:W-:Y:S02]  /*02f0*/  UTMACCTL.PF [UR6] ;  /* 0x00000000060079b9 */ /* 0x0007e40008040000 */
[----:B---3--:R-:W-:Y:S01]  /*0300*/  NOP ;  /* 0x0000000000007918 */ /* 0x008fe20000000000 */
.L_x_5:
[----:B------:R-:W-:Y:S05]  /*0310*/  BSYNC.RECONVERGENT B0 ;  /* 0x0000000000007941 */ /* 0x000fea0003800200 */
.L_x_4:
[----:B------:R-:W-:Y:S04]  /*0320*/  BSSY.RECONVERGENT B0, `(.L_x_6) ;  /* 0x000000a000007945 */ /* 0x000fe80003800200 */
        /* <DEDUP_REMOVED lines=9> */
.L_x_7:
[----:B------:R-:W-:Y:S05]  /*03c0*/  BSYNC.RECONVERGENT B0 ;  /* 0x0000000000007941 */ /* 0x000fea0003800200 */
.L_x_6:
[----:B------:R-:W3:Y:S01]  /*03d0*/  LDCU.64 UR6, c[0x0][0x888] ;  /* 0x00011100ff0677ac */ /* 0x000ee20008000a00 */
[----:B------:R-:W-:Y:S02]  /*03e0*/  UISETP.EQ.U32.AND UP1, UPT, UR4, URZ, UPT ;  /* 0x000000ff0400728c */ /* 0x000fe4000bf22070 */
[----:B------:R-:W-:Y:S02]  /*03f0*/  UPLOP3.LUT UP2, UPT, UPT, UPT, UPT, 0x80, 0x8 ;  /* 0x000000000008789c */ /* 0x000fe40003f4f070 */
[----:B---3--:R-:W-:-:S04]  /*0400*/  UISETP.NE.U32.AND UP0, UPT, UR6, URZ, UPT ;  /* 0x000000ff0600728c */ /* 0x008fc8000bf05070 */
[----:B------:R-:W-:-:S04]  /*0410*/  UISETP.NE.AND.EX UP0, UPT, UR7, URZ, UPT, UP0 ;  /* 0x000000ff0700728c */ /* 0x000fc8000bf05300 */
[----:B------:R-:W-:-:S04]  /*0420*/  UISETP.EQ.OR.EX UP3, UPT, UR5, URZ, !UP0, UP1 ;  /* 0x000000ff0500728c */ /* 0x000fc8000c762710 */
[----:B------:R-:W-:-:S05]  /*0430*/  UP2UR UR44, UPR, URZ, 0x8 ;  /* 0x00000008ff2c7883 */ /* 0x000fca0008000000 */
[----:B------:R-:W-:Y:S07]  /*0440*/  BRA.U !UP3, `(.L_x_8) ;  /* 0x000000010b207547 */ /* 0x000fee000b800000 */
[----:B------:R-:W-:Y:S01]  /*0450*/  UISETP.NE.U32.AND UP2, UPT, UR4, URZ, UPT ;  /* 0x000000ff0400728c */ /* 0x000fe2000bf45070 */
[----:B-----5:R-:W-:Y:S01]  /*0460*/  FSETP.NEU.AND P0, PT, R49, RZ, PT ;  /* 0x000000ff3100720b */ /* 0x020fe20003f0d000 */
[----:B------:R-:W-:Y:S02]  /*0470*/  USEL UR4, URZ, 0xffffffff, UP0 ;  /* 0xffffffffff047887 */ /* 0x000fe40008000000 */
[----:B------:R-:W-:-:S10]  /*0480*/  UISETP.NE.AND.EX UP2, UPT, UR5, URZ, UPT, UP2 ;  /* 0x000000ff0500728c */ /* 0x000fd4000bf45320 */
[----:B------:R-:W-:Y:S01]  /*0490*/  VOTEU.ANY UP1, P0 ;  /* 0x0000000000ff7886 */ /* 0x000fe20000020100 */
[----:B------:R-:W-:-:S04]  /*04a0*/  @!UP2 USEL UR4, URZ, 0xffffffff, UP1 ;  /* 0xffffffffff04a887 */ /* 0x000fc80008800000 */
[----:B------:R-:W-:-:S04]  /*04b0*/  ULOP3.LUT UR4, UR4, 0x1, URZ, 0xc0, !UPT ;  /* 0x0000000104047892 */ /* 0x000fc8000f8ec0ff */
[----:B------:R-:W-:-:S11]  /*04c0*/  UISETP.NE.U32.AND UP2, UPT, UR4, 0x1, UPT ;  /* 0x000000010400788c */ /* 0x000fd6000bf45070 */
.L_x_8:
[----:B-12---:R-:W1:Y:S01]  /*04d0*/  SHFL.IDX PT, R2, R104, RZ, 0x1f ;  /* 0x00001fff68027589 */ /* 0x006e6200000e0000 */
[----:B------:R-:W-:-:S04]  /*04e0*/  UISETP.NE.AND UP1, UPT, UR8, 0x2, UPT ;  /* 0x000000020800788c */ /* 0x000fc8000bf25270 */
[----:B------:R-:W-:Y:S01]  /*04f0*/  USEL UR13, URZ, 0x1, UP1 ;  /* 0x00000001ff0d7887 */ /* 0x000fe20008800000 */
[----:B-1----:R-:W-:-:S13]  /*0500*/  ISETP.NE.AND P0, PT, R2, RZ, PT ;  /* 0x000000ff0200720c */ /* 0x002fda0003f05270 */
[----:B------:R-:W-:Y:S05]  /*0510*/  @P0 BRA `(.L_x_9) ;  /* 0x0000000000600947 */ /* 0x000fea0003800000 */
[----:B------:R-:W1:Y:S01]  /*0520*/  S2UR UR5, SR_CgaCtaId ;  /* 0x00000000000579c3 */ /* 0x000e620000008800 */
[----:B------:R-:W-:Y:S01]  /*0530*/  UMOV UR6, 0x400 ;  /* 0x0000040000067882 */ /* 0x000fe20000000000 */
[----:B------:R-:W-:Y:S01]  /*0540*/  UMOV UR4, 0x1 ;  /* 0x0000000100047882 */ /* 0x000fe20000000000 */
[----:B------:R-:W-:Y:S01]  /*0550*/  ELECT P0, URZ, PT ;  /* 0x0000000000ff782f */ /* 0x000fe20003800000 */
[----:B-1----:R-:W-:Y:S02]  /*0560*/  ULEA UR5, UR5, UR6, 0x18 ;  /* 0x0000000605057291 */ /* 0x002fe4000f8ec0ff */
[----:B------:R-:W-:-:S04]  /*0570*/  UIADD3 UR6, UPT, UPT, -UR4, 0x100000, URZ ;  /* 0x0010000004067890 */ /* 0x000fc8000fffe1ff */
[----:B------:R-:W-:Y:S02]  /*0580*/  USHF.L.U32 UR7, UR6, 0xb, URZ ;  /* 0x0000000b06077899 */ /* 0x000fe400080006ff */
[----:B------:R-:W-:Y:S01]  /*0590*/  USHF.L.U32 UR6, UR6, 0x1, URZ ;  /* 0x0000000106067899 */ /* 0x000fe200080006ff */
[----:B------:R-:W1:Y:S11]  /*05a0*/  FENCE.VIEW.ASYNC.S ;  /* 0x00000000000073c6 */ /* 0x000e760000000000 */
[----:B-1----:R1:W2:Y:S01]  /*05b0*/  SYNCS.EXCH.64 URZ, [UR5], UR6 ;  /* 0x0000000605ff75b2 */ /* 0x0022a20008000100 */
[----:B------:R1:W3:Y:S01]  /*05c0*/  SYNCS.EXCH.64 URZ, [UR5+0x38], UR6 ;  /* 0x0000380605ff75b2 */ /* 0x0002e20008000100 */
[----:B------:R1:W4:Y:S01]  /*05d0*/  SYNCS.EXCH.64 URZ, [UR5+0x8], UR6 ;  /* 0x0000080605ff75b2 */ /* 0x0003220008000100 */
[----:B------:R1:W1:Y:S01]  /*05e0*/  SYNCS.EXCH.64 URZ, [UR5+0x40], UR6 ;  /* 0x0000400605ff75b2 */ /* 0x0002620008000100 */
        /* <DEDUP_REMOVED lines=10> */
[----:B------:R-:W-:Y:S01]  /*0690*/  NOP ;  /* 0x0000000000007918 */ /* 0x000fe20000000000 */
.L_x_9:
[----:B------:R-:W2:Y:S01]  /*06a0*/  SHFL.IDX PT, R2, R104, RZ, 0x1f ;  /* 0x00001fff68027589 */ /* 0x000ea200000e0000 */
[----:B------:R-:W-:Y:S01]  /*06b0*/  NOP ;  /* 0x0000000000007918 */ /* 0x000fe20000000000 */
[----:B--2---:R-:W-:-:S13]  /*06c0*/  ISETP.NE.AND P0, PT, R2, 0x1, PT ;  /* 0x000000010200780c */ /* 0x004fda0003f05270 */
[----:B------:R-:W-:Y:S05]  /*06d0*/  @P0 BRA `(.L_x_10) ;  /* 0x0000000000400947 */ /* 0x000fea0003800000 */
[----:B-1----:R-:W1:Y:S01]  /*06e0*/  S2UR UR6, SR_CgaCtaId ;  /* 0x00000000000679c3 */ /* 0x002e620000008800 */
[----:B------:R-:W-:Y:S01]  /*06f0*/  UMOV UR7, 0x400 ;  /* 0x0000040000077882 */ /* 0x000fe20000000000 */
[----:B------:R-:W-:Y:S01]  /*0700*/  UMOV UR5, 0x20 ;  /* 0x0000002000057882 */ /* 0x000fe20000000000 */
[----:B------:R-:W-:Y:S01]  /*0710*/  UMOV UR4, 0x80 ;  /* 0x0000008000047882 */ /* 0x000fe20000000000 */
[----:B------:R-:W-:-:S04]  /*0720*/  UIADD3 UR10, UPT, UPT, -UR5, 0x100000, URZ ;  /* 0x00100000050a7890 */ /* 0x000fc8000fffe1ff */
[----:B------:R-:W-:Y:S02]  /*0730*/  USHF.L.U32 UR11, UR10, 0xb, URZ ;  /* 0x0000000b0a0b7899 */ /* 0x000fe400080006ff */
[----:B------:R-:W-:Y:S02]  /*0740*/  USHF.L.U32 UR10, UR10, 0x1, URZ ;  /* 0x000000010a0a7899 */ /* 0x000fe400080006ff */
[----:B------:R-:W-:-:S04]  /*0750*/  UIADD3 UR4, UPT, UPT, -UR4, 0x100000, URZ ;  /* 0x0010000004047890 */ /* 0x000fc8000fffe1ff */
[----:B------:R-:W-:Y:S02]  /*0760*/  USHF.L.U32 UR5, UR4, 0xb, URZ ;  /* 0x0000000b04057899 */ /* 0x000fe400080006ff */
[----:B------:R-:W-:Y:S01]  /*0770*/  USHF.L.U32 UR4, UR4, 0x1, URZ ;  /* 0x0000000104047899 */ /* 0x000fe200080006ff */
[----:B------:R-:W-:Y:S01]  /*0780*/  ELECT P0, URZ, PT ;  /* 0x0000000000ff782f */ /* 0x000fe20003800000 */
[----:B-1----:R-:W-:Y:S01]  /*0790*/  ULEA UR6, UR6, UR7, 0x18 ;  /* 0x0000000706067291 */ /* 0x002fe2000f8ec0ff */
[----:B------:R-:W1:Y:S11]  /*07a0*/  FENCE.VIEW.ASYNC.S ;  /* 0x00000000000073c6 */ /* 0x000e760000000000 */
[----:B-1----:R2:W1:Y:S01]  /*07b0*/  SYNCS.EXCH.64 URZ, [UR6+0x70], UR10 ;  /* 0x0000700a06ff75b2 */ /* 0x0024620008000100 */
[----:B------:R2:W1:Y:S02]  /*07c0*/  SYNCS.EXCH.64 URZ, [UR6+0x78], UR4 ;  /* 0x0000780406ff75b2 */ /* 0x0004640008000100 */
[----:B--2---:R-:W-:Y:S01]  /*07d0*/  NOP ;  /* 0x0000000000007918 */ /* 0x004fe20000000000 */
.L_x_10:
[----:B------:R-:W2:Y:S01]  /*07e0*/  SHFL.IDX PT, R2, R104, RZ, 0x1f ;  /* 0x00001fff68027589 */ /* 0x000ea200000e0000 */
[----:B------:R-:W-:Y:S01]  /*07f0*/  NOP ;  /* 0x0000000000007918 */ /* 0x000fe20000000000 */
[----:B--2---:R-:W-:-:S13]  /*0800*/  ISETP.NE.AND P0, PT, R2, 0x3, PT ;  /* 0x000000030200780c */ /* 0x004fda0003f05270 */
[----:B------:R-:W-:Y:S05]  /*0810*/  @P0 BRA `(.L_x_11) ;  /* 0x0000000000300947 */ /* 0x000fea0003800000 */
[----:B-1----:R-:W1:Y:S01]  /*0820*/  S2UR UR5, SR_CgaCtaId ;  /* 0x00000000000579c3 */ /* 0x002e620000008800 */
        /* <DEDUP_REMOVED lines=8> */
[----:B-1----:R2:W1:Y:S01]  /*08b0*/  SYNCS.EXCH.64 URZ, [UR5+0x80], UR6 ;  /* 0x0000800605ff75b2 */ /* 0x0024620008000100 */
[----:B------:R2:W1:Y:S02]  /*08c0*/  SYNCS.EXCH.64 URZ, [UR5+0x88], UR6 ;  /* 0x0000880605ff75b2 */ /* 0x0004640008000100 */
[----:B--2---:R-:W-:Y:S01]  /*08d0*/  NOP ;  /* 0x0000000000007918 */ /* 0x004fe20000000000 */
.L_x_11:
[----:B------:R-:W2:Y:S01]  /*08e0*/  SHFL.IDX PT, R2, R104, RZ, 0x1f ;  /* 0x00001fff68027589 */ /* 0x000ea200000e0000 */
[----:B------:R-:W-:Y:S01]  /*08f0*/  NOP ;  /* 0x0000000000007918 */ /* 0x000fe20000000000 */
[----:B--2---:R-:W-:-:S13]  /*0900*/  ISETP.NE.AND P0, PT, R2, 0x4, PT ;  /* 0x000000040200780c */ /* 0x004fda0003f05270 */
[----:B------:R-:W-:Y:S05]  /*0910*/  @P0 BRA `(.L_x_12) ;  /* 0x00000000004c0947 */ /* 0x000fea0003800000 */
[----:B-1----:R-:W1:Y:S01]  /*0920*/  S2UR UR5, SR_CgaCtaId ;  /* 0x00000000000579c3 */ /* 0x002e620000008800 */
[----:B------:R-:W-:Y:S01]  /*0930*/  UMOV UR7, 0x100 ;  /* 0x0000010000077882 */ /* 0x000fe20000000000 */
[----:B------:R-:W-:Y:S01]  /*0940*/  UMOV UR6, 0x400 ;  /* 0x0000040000067882 */ /* 0x000fe20000000000 */
[----:B------:R-:W-:Y:S01]  /*0950*/  USEL UR7, UR7, 0xe0, UP2 ;  /* 0x000000e007077887 */ /* 0x000fe20009000000 */
[----:B------:R-:W-:Y:S01]  /*0960*/  UMOV UR4, 0x1 ;  /* 0x0000000100047882 */ /* 0x000fe20000000000 */
[----:B------:R-:W-:Y:S01]  /*0970*/  ELECT P0, URZ, PT ;  /* 0x0000000000ff782f */ /* 0x000fe20003800000 */
[----:B------:R-:W-:-:S04]  /*0980*/  UIADD3 UR10, UPT, UPT, -UR4, 0x100000, URZ ;  /* 0x00100000040a7890 */ /* 0x000fc8000fffe1ff */
[----:B------:R-:W-:Y:S02]  /*0990*/  USHF.L.U32 UR11, UR10, 0xb, URZ ;  /* 0x0000000b0a0b7899 */ /* 0x000fe400080006ff */
[----:B------:R-:W-:Y:S02]  /*09a0*/  USHF.L.U32 UR10, UR10, 0x1, URZ ;  /* 0x000000010a0a7899 */ /* 0x000fe400080006ff */
[----:B-1----:R-:W-:Y:S02]  /*09b0*/  ULEA UR5, UR5, UR6, 0x18 ;  /* 0x0000000605057291 */ /* 0x002fe4000f8ec0ff */
[----:B------:R-:W-:-:S04]  /*09c0*/  UIADD3 UR6, UPT, UPT, -UR7, 0x100000, URZ ;  /* 0x0010000007067890 */ /* 0x000fc8000fffe1ff */
[----:B------:R-:W-:Y:S02]  /*09d0*/  USHF.L.U32 UR7, UR6, 0xb, URZ ;  /* 0x0000000b06077899 */ /* 0x000fe400080006ff */
[----:B------:R-:W-:Y:S01]  /*09e0*/  USHF.L.U32 UR6, UR6, 0x1, URZ ;  /* 0x0000000106067899 */ /* 0x000fe200080006ff */
[----:B------:R-:W1:Y:S03]  /*09f0*/  FENCE.VIEW.ASYNC.S ;  /* 0x00000000000073c6 */ /* 0x000e660000000000 */
[----:B-1----:R2:W1:Y:S08]  /*0a00*/  SYNCS.EXCH.64 URZ, [UR5+0x90], UR10 ;  /* 0x0000900a05ff75b2 */ /* 0x0024700008000100 */
[----:B------:R2:W1:Y:S01]  /*0a10*/  SYNCS.EXCH.64 URZ, [UR5+0xa0], UR6 ;  /* 0x0000a00605ff75b2 */ /* 0x0004620008000100 */
[----:B------:R2:W1:Y:S01]  /*0a20*/  SYNCS.EXCH.64 URZ, [UR5+0x98], UR10 ;  /* 0x0000980a05ff75b2 */ /* 0x0004620008000100 */
[----:B------:R2:W1:Y:S02]  /*0a30*/  SYNCS.EXCH.64 URZ, [UR5+0xa8], UR6 ;  /* 0x0000a80605ff75b2 */ /* 0x0004640008000100 */
[----:B--2---:R-:W-:Y:S01]  /*0a40*/  NOP ;  /* 0x0000000000007918 */ /* 0x004fe20000000000 */
.L_x_12:
        /* <DEDUP_REMOVED lines=18> */
[----:B------:R2:W1:Y:S01]  /*0b70*/  SYNCS.EXCH.64 URZ, [UR6+0xd0], UR4 ;  /* 0x0000d00406ff75b2 */ /* 0x0004620008000100 */
[----:B------:R2:W1:Y:S01]  /*0b80*/  SYNCS.EXCH.64 URZ, [UR6+0xb8], UR10 ;  /* 0x0000b80a06ff75b2 */ /* 0x0004620008000100 */
[----:B------:R2:W1:Y:S01]  /*0b90*/  SYNCS.EXCH.64 URZ, [UR6+0xd8], UR4 ;  /* 0x0000d80406ff75b2 */ /* 0x0004620008000100 */
[----:B------:R2:W1:Y:S01]  /*0ba0*/  SYNCS.EXCH.64 URZ, [UR6+0xc0], UR10 ;  /* 0x0000c00a06ff75b2 */ /* 0x0004620008000100 */
[----:B------:R2:W1:Y:S01]  /*0bb0*/  SYNCS.EXCH.64 URZ, [UR6+0xe0], UR4 ;  /* 0x0000e00406ff75b2 */ /* 0x0004620008000100 */
[----:B------:R2:W1:Y:S01]  /*0bc0*/  SYNCS.EXCH.64 URZ, [UR6+0xc8], UR10 ;  /* 0x0000c80a06ff75b2 */ /* 0x0004620008000100 */
[----:B------:R2:W1:Y:S02]  /*0bd0*/  SYNCS.EXCH.64 URZ, [UR6+0xe8], UR4 ;  /* 0x0000e80406ff75b2 */ /* 0x0004640008000100 */
[----:B--2---:R-:W-:Y:S01]  /*0be0*/  NOP ;  /* 0x0000000000007918 */ /* 0x004fe20000000000 */
.L_x_13:
        /* <DEDUP_REMOVED lines=14> */
[----:B------:R2:W1:Y:S01]  /*0cd0*/  SYNCS.EXCH.64 URZ, [UR5+0x100], UR6 ;  /* 0x0001000605ff75b2 */ /* 0x0004620008000100 */
[----:B------:R2:W1:Y:S01]  /*0ce0*/  SYNCS.EXCH.64 URZ, [UR5+0xf8], UR6 ;  /* 0x0000f80605ff75b2 */ /* 0x0004620008000100 */
[----:B------:R2:W1:Y:S02]  /*0cf0*/  SYNCS.EXCH.64 URZ, [UR5+0x108], UR6 ;  /* 0x0001080605ff75b2 */ /* 0x0004640008000100 */
[----:B--2---:R-:W-:Y:S01]  /*0d00*/  NOP ;  /* 0x0000000000007918 */ /* 0x004fe20000000000 */
.L_x_14:
[----:B-1----:R-:W1:Y:S01]  /*0d10*/  S2UR UR5, SR_CTAID.X ;  /* 0x00000000000579c3 */ /* 0x002e620000002500 */
[----:B------:R-:W-:-:S05]  /*0d20*/  CS2R.32 R97, SR_CgaSize ;  /* 0x0000000000617805 */ /* 0x000fca0000008a00 */
[----:B------:R-:W-:-:S05]  /*0d30*/  IMAD R97, R97, -0xa0, RZ ;  /* 0xffffff6061617824 */ /* 0x000fca00078e02ff */
[----:B------:R-:W-:-:S14]  /*0d40*/  R2UR UR7, R97 ;  /* 0x00000000610772ca */ /* 0x000fdc00000e0000 */
[----:B------:R-:W2:Y:S01]  /*0d50*/  LDCU UR7, c[0x0][UR7+0x2b0] ;  /* 0x00005600070777ac */ /* 0x000ea20008000800 */
[----:B------:R-:W-:Y:S01]  /*0d60*/  NOP ;  /* 0x0000000000007918 */ /* 0x000fe20000000000 */
[----:B------:R-:W-:-:S05]  /*0d70*/  CS2R.32 R97, SR_CgaSize ;  /* 0x0000000000617805 */ /* 0x000fca0000008a00 */
[----:B------:R-:W-:-:S05]  /*0d80*/  IMAD R97, R97, -0xa0, RZ ;  /* 0xffffff6061617824 */ /* 0x000fca00078e02ff */
[----:B------:R-:W-:-:S14]  /*0d90*/  R2UR UR6, R97 ;  /* 0x00000000610672ca */ /* 0x000fdc00000e0000 */
[----:B------:R-:W3:Y:S01]  /*0da0*/  LDCU UR6, c[0x0][UR6+0x2b4] ;  /* 0x00005680060677ac */ /* 0x000ee20008000800 */
[----:B------:R-:W4:Y:S08]  /*0db0*/  S2UR UR4, SR_CTAID.Y ;  /* 0x00000000000479c3 */ /* 0x000f300000002600 */
[----:B------:R-:W3:Y:S01]  /*0dc0*/  LDC R9, c[0x0][0xb24] ;  /* 0x0002c900ff097b82 */ /* 0x000ee20000000800 */
[----:B-1----:R-:W-:-:S02]  /*0dd0*/  I2FP.F32.U32 R5, UR5 ;  /* 0x0000000500057c45 */ /* 0x002fc40008201000 */
[----:B------:R-:W-:-:S05]  /*0de0*/  CS2R.32 R3, SR_CgaSize ;  /* 0x0000000000037805 */ /* 0x000fca0000008a00 */
[----:B------:R-:W-:-:S06]  /*0df0*/  IMAD R3, R3, -0xa0, RZ ;  /* 0xffffff6003037824 */ /* 0x000fcc00078e02ff */
[----:B------:R-:W1:Y:S01]  /*0e00*/  LDC R3, c[0x0][R3+0x2a0] ;  /* 0x0000a80003037b82 */ /* 0x000e620000000800 */
[----:B------:R-:W-:Y:S01]  /*0e10*/  MOV R97, UR5 ;  /* 0x0000000500617c02 */ /* 0x000fe20008000f00 */
[----:B--2---:R-:W-:Y:S01]  /*0e20*/  FMUL R5, R5, UR7 ;  /* 0x0000000705057c20 */ /* 0x004fe20008400000 */
[----:B----4-:R-:W-:Y:S02]  /*0e30*/  I2FP.F32.U32 R4, UR4 ;  /* 0x0000000400047c45 */ /* 0x010fe40008201000 */
[----:B------:R-:W-:-:S05]  /*0e40*/  CS2R.32 R2, SR_CgaSize ;  /* 0x0000000000027805 */ /* 0x000fca0000008a00 */
[----:B------:R-:W-:-:S06]  /*0e50*/  IMAD R2, R2, -0xa0, RZ ;  /* 0xffffff6002027824 */ /* 0x000fcc00078e02ff */
[----:B------:R-:W2:Y:S01]  /*0e60*/  LDC R2, c[0x0][R2+0x2a4] ;  /* 0x0000a90002027b82 */ /* 0x000ea20000000800 */
[----:B------:R-:W4:Y:S01]  /*0e70*/  F2I.U32.TRUNC.NTZ R90, R5 ;  /* 0x00000005005a7305 */ /* 0x000f22000020f000 */
[----:B------:R-:W-:Y:S01]  /*0e80*/  MOV R91, UR4 ;  /* 0x00000004005b7c02 */ /* 0x000fe20008000f00 */
[----:B---3--:R-:W-:-:S05]  /*0e90*/  FMUL R4, R4, UR6 ;  /* 0x0000000604047c20 */ /* 0x008fca0008400000 */
[----:B------:R-:W-:Y:S01]  /*0ea0*/  BAR.SYNC.DEFER_BLOCKING 0x0 ;  /* 0x0000000000007b1d */ /* 0x000fe20000010000 */
[----:B------:R-:W-:-:S05]  /*0eb0*/  ISETP.GE.AND P0, PT, R9, 0x1, PT ;  /* 0x000000010900780c */ /* 0x000fca0003f06270 */
[----:B------:R-:W3:Y:S02]  /*0ec0*/  F2I.U32.TRUNC.NTZ R79, R4 ;  /* 0x00000004004f7305 */ /* 0x000ee4000020f000 */
[----:B------:R-:W2:Y:S01]  /*0ed0*/  S2UR UR36, SR_CTAID.Z ;  /* 0x00000000002479c3 */ /* 0x000ea20000002700 */
[----:B----4-:R-:W-:-:S05]  /*0ee0*/  IADD3 R90, PT, PT, -R90, RZ, RZ ;  /* 0x000000ff5a5a7210 */ /* 0x010fca0007ffe1ff */
[----:B-1----:R-:W-:Y:S01]  /*0ef0*/  IMAD R90, R3, R90, UR5 ;  /* 0x00000005035a7e24 */ /* 0x002fe2000f8e025a */
[----:B---3--:R-:W-:-:S05]  /*0f00*/  IADD3 R79, PT, PT, -R79, RZ, RZ ;  /* 0x000000ff4f4f7210 */ /* 0x008fca0007ffe1ff */
[----:B--2---:R-:W-:Y:S01]  /*0f10*/  IMAD R79, R2, R79, UR4 ;  /* 0x00000004024f7e24 */ /* 0x004fe2000f8e024f */
[----:B------:R-:W-:Y:S06]  /*0f20*/  @!P0 BRA `(.L_x_15) ;  /* 0x0000000000b88947 */ /* 0x000fec0003800000 */
[----:B------:R-:W1:Y:S01]  /*0f30*/  LDC.64 R4, c[0x0][0xb18] ;  /* 0x0002c600ff047b82 */ /* 0x000e620000000a00 */
[----:B------:R-:W-:-:S07]  /*0f40*/  ISETP.NE.AND P0, PT, R9, 0x1, PT ;  /* 0x000000010900780c */ /* 0x000fce0003f05270 */
[----:B------:R-:W2:Y:S08]  /*0f50*/  LDC R10, c[0x0][0xb0c] ;  /* 0x0002c300ff0a7b82 */ /* 0x000eb00000000800 */
[----:B------:R-:W3:Y:S08]  /*0f60*/  LDC R11, c[0x0][0x370] ;  /* 0x0000dc00ff0b7b82 */ /* 0x000ef00000000800 */
[----:B------:R-:W4:Y:S01]  /*0f70*/  LDC R12, c[0x0][0x374] ;  /* 0x0000dd00ff0c7b82 */ /* 0x000f220000000800 */
[----:B-1----:R-:W-:-:S07]  /*0f80*/  ISETP.NE.AND P1, PT, R4, 0x1, PT ;  /* 0x000000010400780c */ /* 0x002fce0003f25270 */
[----:B------:R-:W3:Y:S01]  /*0f90*/  LDC.64 R6, c[0x0][0xb10] ;  /* 0x0002c400ff067b82 */ /* 0x000ee20000000a00 */
[----:B--2---:R-:W-:-:S07]  /*0fa0*/  ISETP.NE.AND P2, PT, R10, 0x1, PT ;  /* 0x000000010a00780c */ /* 0x004fce0003f45270 */
[----:B------:R-:W1:Y:S08]  /*0fb0*/  LDC R8, c[0x0][0xb20] ;  /* 0x0002c800ff087b82 */ /* 0x000e700000000800 */
[----:B------:R-:W2:Y:S01]  /*0fc0*/  LDC.64 R2, c[0x0][0xb28] ;  /* 0x0002ca00ff027b82 */ /* 0x000ea20000000a00 */
[----:B----4-:R-:W-:-:S04]  /*0fd0*/  IMAD.HI.U32 R13, R12, R5, RZ ;  /* 0x000000050c0d7227 */ /* 0x010fc800078e00ff */
[----:B------:R-:W-:-:S04]  /*0fe0*/  IMAD.HI.U32 R5, R91, R5, RZ ;  /* 0x000000055b057227 */ /* 0x000fc800078e00ff */
[----:B---3--:R-:W-:-:S04]  /*0ff0*/  IMAD.HI.U32 R14, R11, R6, RZ ;  /* 0x000000060b0e7227 */ /* 0x008fc800078e00ff */
[----:B------:R-:W-:Y:S01]  /*1000*/  IMAD.HI.U32 R16, R97, R6, RZ ;  /* 0x0000000661107227 */ /* 0x000fe200078e00ff */
[-C--:B------:R-:W-:Y:S02]  /*1010*/  @P2 SHF.R.U32.HI R11, RZ, R7.reuse, R14 ;  /* 0x00000007ff0b2219 */ /* 0x080fe4000001160e */
[-C--:B-1----:R-:W-:Y:S02]  /*1020*/  @P1 SHF.R.U32.HI R12, RZ, R8.reuse, R13 ;  /* 0x00000008ff0c1219 */ /* 0x082fe4000001160d */
[----:B------:R-:W-:Y:S02]  /*1030*/  SHF.R.U32.HI R8, RZ, R8, R5 ;  /* 0x00000008ff087219 */ /* 0x000fe40000011605 */
[----:B------:R-:W-:Y:S02]  /*1040*/  SHF.R.U32.HI R16, RZ, R7, R16 ;  /* 0x00000007ff107219 */ /* 0x000fe40000011610 */
[----:B------:R-:W-:Y:S01]  /*1050*/  SEL R5, R91, R8, !P1 ;  /* 0x000000085b057207 */ /* 0x000fe20004800000 */
[----:B--2---:R-:W-:Y:S01]  /*1060*/  IMAD.HI.U32 R14, R12, R2, RZ ;  /* 0x000000020c0e7227 */ /* 0x004fe200078e00ff */
[----:B------:R-:W-:-:S03]  /*1070*/  SEL R7, R97, R16, !P2 ;  /* 0x0000001061077207 */ /* 0x000fc60005000000 */
[----:B------:R-:W-:Y:S01]  /*1080*/  IMAD.HI.U32 R6, R11, R2, RZ ;  /* 0x000000020b067227 */ /* 0x000fe200078e00ff */
[----:B------:R-:W-:-:S04]  /*1090*/  @P0 SHF.R.U32.HI R12, RZ, R3, R14 ;  /* 0x00000003ff0c0219 */ /* 0x000fc8000001160e */
[----:B------:R-:W-:Y:S01]  /*10a0*/  @P0 SHF.R.U32.HI R11, RZ, R3, R6 ;  /* 0x00000003ff0b0219 */ /* 0x000fe20000011606 */
[----:B------:R-:W-:-:S04]  /*10b0*/  IMAD R12, R12, R9, RZ ;  /* 0x000000090c0c7224 */ /* 0x000fc800078e02ff */
[----:B------:R-:W-:Y:S01]  /*10c0*/  IMAD R6, R11, R9, RZ ;  /* 0x000000090b067224 */ /* 0x000fe200078e02ff */
[----:B------:R-:W-:-:S04]  /*10d0*/  ISETP.GE.AND P1, PT, R5, R12, PT ;  /* 0x0000000c0500720c */ /* 0x000fc80003f26270 */
[----:B------:R-:W-:Y:S01]  /*10e0*/  ISETP.GE.OR P1, PT, R7, R6, P1 ;  /* 0x000000060700720c */ /* 0x000fe20000f26670 */
[----:B------:R-:W-:-:S05]  /*10f0*/  IMAD.HI.U32 R6, R5, R2, RZ ;  /* 0x0000000205067227 */ /* 0x000fca00078e00ff */
[----:B------:R-:W-:-:S04]  /*1100*/  SHF.R.U32.HI R6, RZ, R3, R6 ;  /* 0x00000003ff067219 */ /* 0x000fc80000011606 */
[----:B------:R-:W-:-:S03]  /*1110*/  SEL R6, R5, R6, !P0 ;  /* 0x0000000605067207 */ /* 0x000fc60004000000 */
[----:B------:R-:W-:Y:S01]  /*1120*/  @!P1 IMAD.HI.U32 R8, R7, R2, RZ ;  /* 0x0000000207089227 */ /* 0x000fe200078e00ff */
[----:B------:R-:W-:-:S04]  /*1130*/  IADD3 R2, PT, PT, -R6, RZ, RZ ;  /* 0x000000ff06027210 */ /* 0x000fc80007ffe1ff */
[----:B------:R-:W-:Y:S01]  /*1140*/  @!P1 SHF.R.U32.HI R8, RZ, R3, R8 ;  /* 0x00000003ff089219 */ /* 0x000fe20000011608 */
[----:B------:R-:W-:-:S03]  /*1150*/  IMAD R2, R9, R2, R5 ;  /* 0x0000000209027224 */ /* 0x000fc600078e0205 */
[----:B------:R-:W-:Y:S02]  /*1160*/  @!P1 SEL R3, R7, R8, !P0 ;  /* 0x0000000807039207 */ /* 0x000fe40004000000 */
[----:B------:R-:W-:-:S03]  /*1170*/  IADD3 R8, PT, PT, -R5, RZ, RZ ;  /* 0x000000ff05087210 */ /* 0x000fc60007ffe1ff */
[--C-:B------:R-:W-:Y:S02]  /*1180*/  @!P1 IMAD.IADD R6, R6, 0x1, -R3.reuse ;  /* 0x0000000106069824 */ /* 0x100fe400078e0a03 */
[----:B------:R-:W-:Y:S01]  /*1190*/  @!P1 IMAD R3, R2, R11, R3 ;  /* 0x0000000b02039224 */ /* 0x000fe200078e0203 */
[----:B------:R-:W-:Y:S01]  /*11a0*/  IADD3 R2, PT, PT, -R7, RZ, RZ ;  /* 0x000000ff07027210 */ /* 0x000fe20007ffe1ff */
[----:B------:R-:W-:Y:S02]  /*11b0*/  @!P1 IMAD R5, R6, R9, R7 ;  /* 0x0000000906059224 */ /* 0x000fe400078e0207 */
[----:B------:R-:W-:Y:S02]  /*11c0*/  IMAD R8, R4, R8, R91 ;  /* 0x0000000804087224 */ /* 0x000fe400078e025b */
[----:B------:R-:W-:Y:S02]  /*11d0*/  @!P1 IMAD.MOV.U32 R7, RZ, RZ, R3 ;  /* 0x000000ffff079224 */ /* 0x000fe400078e0003 */
[----:B------:R-:W-:-:S02]  /*11e0*/  IMAD R2, R10, R2, R97 ;  /* 0x000000020a027224 */ /* 0x000fc400078e0261 */
[----:B------:R-:W-:Y:S02]  /*11f0*/  IMAD R91, R5, R4, R8 ;  /* 0x00000004055b7224 */ /* 0x000fe400078e0208 */
[----:B------:R-:W-:Y:S02]  /*1200*/  IMAD R97, R7, R10, R2 ;  /* 0x0000000a07617224 */ /* 0x000fe400078e0202 */
.L_x_15:
[----:B------:R-:W1:Y:S01]  /*1210*/  LDCU UR4, c[0x0][0xb30] ;  /* 0x00016600ff0477ac */ /* 0x000e620008000800 */
[----:B------:R-:W2:Y:S08]  /*1220*/  S2UR UR37, SR_CgaCtaId ;  /* 0x00000000002579c3 */ /* 0x000eb00000008800 */
[----:B------:R-:W3:Y:S01]  /*1230*/  LDC R40, c[0x0][0xb24] ;  /* 0x0002c900ff287b82 */ /* 0x000ee20000000800 */
[----:B-1----:R-:W-:-:S09]  /*1240*/  UISETP.NE.AND UP1, UPT, UR4, 0x1, UPT ;  /* 0x000000010400788c */ /* 0x002fd2000bf25270 */
[----:B--2---:R-:W-:Y:S05]  /*1250*/  BRA.U UP1, `(.L_x_16) ;  /* 0x0000000101407547 */ /* 0x004fea000b800000 */
[----:B------:R-:W1:Y:S08]  /*1260*/  LDC.64 R4, c[0x0][0xb10] ;  /* 0x0002c400ff047b82 */ /* 0x000e700000000a00 */
[----:B------:R-:W2:Y:S08]  /*1270*/  LDC.64 R2, c[0x0][0xb18] ;  /* 0x0002c600ff027b82 */ /* 0x000eb00000000a00 */
[----:B------:R-:W4:Y:S08]  /*1280*/  LDC R6, c[0x0][0xb20] ;  /* 0x0002c800ff067b82 */ /* 0x000f300000000800 */
[----:B------:R-:W3:Y:S01]  /*1290*/  LDC R8, c[0x0][0xb0c] ;  /* 0x0002c300ff087b82 */ /* 0x000ee20000000800 */
[----:B-1----:R-:W-:-:S05]  /*12a0*/  IMAD.HI.U32 R4, R97, R4, RZ ;  /* 0x0000000461047227 */ /* 0x002fca00078e00ff */
[----:B------:R-:W-:Y:S01]  /*12b0*/  SHF.R.U32.HI R4, RZ, R5, R4 ;  /* 0x00000005ff047219 */ /* 0x000fe20000011604 */
[----:B--2---:R-:W-:Y:S01]  /*12c0*/  IMAD.HI.U32 R3, R91, R3, RZ ;  /* 0x000000035b037227 */ /* 0x004fe200078e00ff */
[----:B------:R-:W-:-:S04]  /*12d0*/  ISETP.NE.AND P0, PT, R2, 0x1, PT ;  /* 0x000000010200780c */ /* 0x000fc80003f05270 */
[----:B----4-:R-:W-:-:S04]  /*12e0*/  SHF.R.U32.HI R6, RZ, R6, R3 ;  /* 0x00000006ff067219 */ /* 0x010fc80000011603 */
[----:B------:R-:W-:Y:S02]  /*12f0*/  SEL R3, R91, R6, !P0 ;  /* 0x000000065b037207 */ /* 0x000fe40004000000 */
[----:B---3--:R-:W-:-:S04]  /*1300*/  ISETP.NE.AND P1, PT, R8, 0x1, PT ;  /* 0x000000010800780c */ /* 0x008fc80003f25270 */
[----:B------:R-:W-:-:S05]  /*1310*/  SEL R4, R97, R4, !P1 ;  /* 0x0000000461047207 */ /* 0x000fca0004800000 */
[----:B------:R-:W-:Y:S02]  /*1320*/  IMAD.IADD R5, R3, 0x1, -R4 ;  /* 0x0000000103057824 */ /* 0x000fe400078e0a04 */
[----:B------:R-:W-:Y:S02]  /*1330*/  IMAD.IADD R3, R4, 0x1, -R3 ;  /* 0x0000000104037824 */ /* 0x000fe400078e0a03 */
[----:B------:R-:W-:Y:S02]  /*1340*/  IMAD R97, R5, R8, R97 ;  /* 0x0000000805617224 */ /* 0x000fe400078e0261 */
[----:B------:R-:W-:-:S07]  /*1350*/  IMAD R91, R3, R2, R91 ;  /* 0x00000002035b7224 */ /* 0x000fce00078e025b */
.L_x_16:
[----:B------:R-:W-:Y:S01]  /*1360*/  BAR.SYNC.DEFER_BLOCKING 0x0 ;  /* 0x0000000000007b1d */ /* 0x000fe20000010000 */
[----:B------:R-:W-:Y:S01]  /*1370*/  UISETP.NE.AND UP1, UPT, UR8, 0x2, UPT ;  /* 0x000000020800788c */ /* 0x000fe2000bf25270 */
[----:B------:R-:W-:Y:S02]  /*1380*/  ISETP.NE.OR P5, PT, R0, 0x2, !P5 ;  /* 0x000000020000780c */ /* 0x000fe40006fa5670 */
[----:B------:R-:W-:-:S06]  /*1390*/  LOP3.LUT R2, R101, 0x1f, RZ, 0xc0, !PT ;  /* 0x0000001f65027812 */ /* 0x000fcc00078ec0ff */
[----:B------:R-:W-:Y:S05]  /*13a0*/  BRA.U UP1, `(.L_x_17) ;  /* 0x0000001101c07547 */ /* 0x000fea000b800000 */
[----:B------:R-:W1:Y:S01]  /*13b0*/  LDCU UR13, c[0x0][0x38c] ;  /* 0x00007180ff0d77ac */ /* 0x000e620008000800 */
[----:B------:R-:W2:Y:S01]  /*13c0*/  LDC R9, c[0x0][0x370] ;  /* 0x0000dc00ff097b82 */ /* 0x000ea20000000800 */
[----:B------:R-:W-:Y:S01]  /*13d0*/  PLOP3.LUT P1, PT, PT, PT, UP2, 0x80, 0x8 ;  /* 0x000000000008781c */ /* 0x000fe20003f2f028 */
[----:B------:R-:W-:Y:S01]  /*13e0*/  IMAD.MOV.U32 R15, RZ, RZ, 0x1 ;  /* 0x00000001ff0f7424 */ /* 0x000fe200078e00ff */
[----:B------:R-:W-:Y:S01]  /*13f0*/  ISETP.EQ.OR P4, PT, R2, RZ, P5 ;  /* 0x000000ff0200720c */ /* 0x000fe20002f82670 */
[----:B------:R-:W-:Y:S01]  /*1400*/  IMAD.MOV.U32 R14, RZ, RZ, RZ ;  /* 0x000000ffff0e7224 */ /* 0x000fe200078e00ff */
[----:B------:R-:W-:Y:S02]  /*1410*/  PLOP3.LUT P1, PT, P1, PT, PT, 0x8, 0x80 ;  /* 0x000000000080781c */ /* 0x000fe40000f2e170 */
[----:B------:R-:W-:Y:S01]  /*1420*/  CS2R R12, SRZ ;  /* 0x00000000000c7805 */ /* 0x000fe2000001ff00 */
[----:B------:R-:W-:Y:S01]  /*1430*/  IMAD.MOV.U32 R10, RZ, RZ, 0x1 ;  /* 0x00000001ff0a7424 */ /* 0x000fe200078e00ff */
[----:B------:R-:W4:Y:S01]  /*1440*/  LDC R0, c[0x0][0x374] ;  /* 0x0000dd00ff007b82 */ /* 0x000f220000000800 */
[----:B------:R-:W2:Y:S01]  /*1450*/  LDCU.64 UR22, c[0x0][0x348] ;  /* 0x00006900ff1677ac */ /* 0x000ea20008000a00 */
[----:B------:R-:W-:Y:S01]  /*1460*/  UMOV UR6, URZ ;  /* 0x000000ff00067c82 */ /* 0x000fe20008000000 */
[----:B-1----:R-:W-:-:S04]  /*1470*/  UIADD3 UR5, UPT, UPT, UR13, 0x7f, URZ ;  /* 0x0000007f0d057890 */ /* 0x002fc8000fffe0ff */
[----:B------:R-:W-:-:S04]  /*1480*/  USHF.R.S32.HI UR4, URZ, 0x1f, UR5 ;  /* 0x0000001fff047899 */ /* 0x000fc80008011405 */
[----:B------:R-:W-:-:S04]  /*1490*/  ULEA.HI UR4, UR4, UR5, URZ, 0x7 ;  /* 0x0000000504047291 */ /* 0x000fc8000f8f38ff */
[----:B------:R-:W-:Y:S02]  /*14a0*/  USHF.R.S32.HI UR15, URZ, 0x7, UR4 ;  /* 0x00000007ff0f7899 */ /* 0x000fe40008011404 */
[----:B------:R-:W-:Y:S02]  /*14b0*/  UIADD3 UR4, UPT, UPT, UR13, -0x1, URZ ;  /* 0xffffffff0d047890 */ /* 0x000fe4000fffe0ff */
[----:B------:R-:W-:Y:S02]  /*14c0*/  UISETP.LT.U32.AND UP0, UPT, UR15, 0x7, UPT ;  /* 0x000000070f00788c */ /* 0x000fe4000bf01070 */
[----:B------:R-:W-:Y:S02]  /*14d0*/  UISETP.GE.U32.AND UP1, UPT, UR4, -0xff, UPT ;  /* 0xffffff010400788c */ /* 0x000fe4000bf26070 */
[----:B------:R-:W-:Y:S02]  /*14e0*/  USEL UR14, UR15, 0x7, UP0 ;  /* 0x000000070f0e7887 */ /* 0x000fe40008000000 */
[----:B------:R-:W-:-:S02]  /*14f0*/  UIADD3 UR13, UPT, UPT, UR13, 0xfe, URZ ;  /* 0x000000fe0d0d7890 */ /* 0x000fc4000fffe0ff */
[----:B------:R-:W-:Y:S02]  /*1500*/  UIADD3 UR5, UPT, UPT, UR14, -0x1, URZ ;  /* 0xffffffff0e057890 */ /* 0x000fe4000fffe0ff */
[----:B------:R-:W-:-:S03]  /*1510*/  UIADD3 UR7, UPT, UPT, UR15, -UR14, URZ ;  /* 0x8000000e0f077290 */ /* 0x000fc6000fffe0ff */
[----:B------:R-:W-:-:S04]  /*1520*/  @UP1 UIADD3 UR5, UPT, UPT, UR14, URZ, URZ ;  /* 0x000000ff0e051290 */ /* 0x000fc8000fffe0ff */
[----:B--2---:R-:W-:-:S12]  /*1530*/  UIADD3 UR5, UPT, UPT, UR5, 0x1, URZ ;  /* 0x0000000105057890 */ /* 0x004fd8000fffe0ff */
.L_x_35:
[----:B------:R-:W-:Y:S01]  /*1540*/  UISETP.NE.AND UP0, UPT, UR37, URZ, UPT ;  /* 0x000000ff2500728c */ /* 0x000fe2000bf05270 */
[----:B------:R-:W1:Y:S08]  /*1550*/  S2UR UR37, SR_CgaCtaId ;  /* 0x00000000002579c3 */ /* 0x000e700000008800 */
[----:B------:R-:W-:Y:S05]  /*1560*/  BRA.U UP0, `(.L_x_18) ;  /* 0x0000000100347547 */ /* 0x000fea000b800000 */
[----:B------:R-:W2:Y:S01]  /*1570*/  S2R R2, SR_CgaCtaId ;  /* 0x0000000000027919 */ /* 0x000ea20000008800 */
[----:B------:R-:W-:-:S04]  /*1580*/  MOV R3, 0x400 ;  /* 0x0000040000037802 */ /* 0x000fc80000000f00 */
[----:B--2---:R-:W-:Y:S02]  /*1590*/  LEA R3, R2, R3, 0x18 ;  /* 0x0000000302037211 */ /* 0x004fe400078ec0ff */
[----:B------:R-:W-:-:S03]  /*15a0*/  SHF.L.U32 R2, R10, 0x1f, RZ ;  /* 0x0000001f0a027819 */ /* 0x000fc600000006ff */
[----:B------:R-:W-:-:S04]  /*15b0*/  IMAD R3, R12, 0x8, R3 ;  /* 0x000000080c037824 */ /* 0x000fc800078e0203 */
[----:B------:R-:W2:Y:S02]  /*15c0*/  SYNCS.PHASECHK.TRANS64.TRYWAIT P0, [R3+URZ+0x100], R2 ;  /* 0x00010002030075a7 */ /* 0x000ea400080011ff */
[----:B--2---:R-:W-:Y:S05]  /*15d0*/  @!P0 BRA `(.L_x_19) ;  /* 0x0000004c00648947 */ /* 0x004fea0003800000 */
.L_x_98:
[----:B------:R-:W-:Y:S01]  /*15e0*/  VIADD R12, R12, 0x1 ;  /* 0x000000010c0c7836 */ /* 0x000fe20000000000 */
[----:B------:R2:W-:Y:S04]  /*15f0*/  SYNCS.ARRIVE.TRANS64.A1T0 RZ, [R3+URZ+0xf0], RZ ;  /* 0x0000f0ff03ff79a7 */ /* 0x0005e800081000ff */
[----:B------:R-:W-:-:S04]  /*1600*/  ISETP.NE.AND P0, PT, R12, 0x2, PT ;  /* 0x000000020c00780c */ /* 0x000fc80003f05270 */
[----:B------:R-:W-:Y:S02]  /*1610*/  SEL R12, R12, RZ, P0 ;  /* 0x000000ff0c0c7207 */ /* 0x000fe40000000000 */
[----:B--2---:R-:W-:-:S04]  /*1620*/  SEL R3, RZ, 0x1, P0 ;  /* 0x00000001ff037807 */ /* 0x004fc80000000000 */
[----:B------:R-:W-:-:S07]  /*1630*/  LOP3.LUT R10, R10, R3, RZ, 0x3c, !PT ;  /* 0x000000030a0a7212 */ /* 0x000fce00078e3cff */
.L_x_18:
[----:B------:R-:W-:Y:S01]  /*1640*/  UMOV UR4, 0x400 ;  /* 0x0000040000047882 */ /* 0x000fe20000000000 */
[----:B------:R-:W-:Y:S01]  /*1650*/  SHF.L.U32 R2, R15, 0x1f, RZ ;  /* 0x0000001f0f027819 */ /* 0x000fe200000006ff */
[----:B-1----:R-:W-:Y:S01]  /*1660*/  ULEA UR4, UR37, UR4, 0x18 ;  /* 0x0000000425047291 */ /* 0x002fe2000f8ec0ff */
[----:B------:R-:W-:Y:S01]  /*1670*/  R2UR UR35, R97 ;  /* 0x00000000612372ca */ /* 0x000fe200000e0000 */
[----:B------:R-:W-:Y:S01]  /*1680*/  UISETP.GE.U32.AND UP0, UPT, UR13, 0xff, UPT ;  /* 0x000000ff0d00788c */ /* 0x000fe2000bf06070 */
[----:B------:R-:W-:Y:S01]  /*1690*/  R2UR UR11, R91 ;  /* 0x000000005b0b72ca */ /* 0x000fe200000e0000 */
[----:B------:R-:W-:Y:S01]  /*16a0*/  ULEA UR8, UR6, UR4, 0x3 ;  /* 0x0000000406087291 */ /* 0x000fe2000f8e18ff */
[----:B------:R-:W-:-:S08]  /*16b0*/  UMOV UR24, URZ ;  /* 0x000000ff00187c82 */ /* 0x000fd00008000000 */
[----:B------:R1:W2:Y:S01]  /*16c0*/  SYNCS.PHASECHK.TRANS64.TRYWAIT P0, [UR8+0x38], R2 ;  /* 0x00003802ff0075a7 */ /* 0x0002a20008001108 */
[----:B------:R-:W-:Y:S02]  /*16d0*/  USHF.L.U32 UR35, UR35, 0x6, URZ ;  /* 0x0000000623237899 */ /* 0x000fe400080006ff */
[----:B------:R-:W-:Y:S01]  /*16e0*/  USHF.L.U32 UR11, UR11, 0x6, URZ ;  /* 0x000000060b0b7899 */ /* 0x000fe200080006ff */
[----:B------:R-:W-:Y:S11]  /*16f0*/  BRA.U !UP0, `(.L_x_20) ;  /* 0x0000000108a47547 */ /* 0x000ff6000b800000 */
[----:B------:R-:W-:Y:S01]  /*1700*/  UMOV UR16, URZ ;  /* 0x000000ff00107c82 */ /* 0x000fe20008000000 */
[----:B------:R-:W-:-:S05]  /*1710*/  UMOV UR17, UR6 ;  /* 0x0000000600117c82 */ /* 0x000fca0008000000 */
.L_x_25:
[----:B-1----:R-:W-:Y:S01]  /*1720*/  ULEA UR33, UR17, UR4, 0x3 ;  /* 0x0000000411217291 */ /* 0x002fe2000f8e18ff */
[----:B--2---:R-:W-:Y:S01]  /*1730*/  @!P5 MOV R3, 0x4000 ;  /* 0x000040000003d802 */ /* 0x004fe20000000f00 */
[----:B--2---:R-:W-:Y:S10]  /*1740*/  @P0 BRA `(.L_x_21) ;  /* 0x00000000000c0947 */ /* 0x004ff40003800000 */
[----:B------:R-:W-:-:S04]  /*1750*/  SHF.L.U32 R5, R15, 0x1f, RZ ;  /* 0x0000001f0f057819 */ /* 0x000fc800000006ff */
[----:B------:R-:W2:Y:S02]  /*1760*/  SYNCS.PHASECHK.TRANS64.TRYWAIT P0, [UR33+0x38], R5 ;  /* 0x00003805ff0075a7 */ /* 0x000ea40008001121 */
[----:B--2---:R-:W-:Y:S05]  /*1770*/  @!P0 BRA `(.L_x_22) ;  /* 0x0000004c00108947 */ /* 0x004fea0003800000 */
.L_x_21:
[----:B------:R2:W-:Y:S01]  /*1780*/  @!P5 SYNCS.ARRIVE.TRANS64 RZ, [UR33], R3 ;  /* 0x00000003ffffd9a7 */ /* 0x0005e20008000021 */
[----:B------:R-:W-:Y:S04]  /*1790*/  BSSY.RECONVERGENT B0, `(.L_x_23) ;  /* 0x0000003000007945 */ /* 0x000fe80003800200 */
[----:B------:R-:W-:Y:S05]  /*17a0*/  @P4 BRA `(.L_x_24) ;  /* 0x0000000000044947 */ /* 0x000fea0003800000 */
[----:B------:R-:W-:Y:S05]  /*17b0*/  BPT.TRAP 0x1 ;  /* 0x000000040000795c */ /* 0x000fea0000300000 */
.L_x_24:
[----:B------:R-:W-:Y:S05]  /*17c0*/  BSYNC.RECONVERGENT B0 ;  /* 0x0000000000007941 */ /* 0x000fea0003800200 */
.L_x_23:
[----:B------:R-:W-:Y:S02]  /*17d0*/  UIADD3 UR6, UPT, UPT, UR17, 0x1, URZ ;  /* 0x0000000111067890 */ /* 0x000fe4000fffe0ff */
[----:B------:R-:W-:Y:S02]  /*17e0*/  UIADD3 UR26, UP1, UPT, UR22, 0x80, URZ ;  /* 0x00000080161a7890 */ /* 0x000fe4000ff3e0ff */
[----:B------:R-:W-:Y:S02]  /*17f0*/  UISETP.NE.AND UP0, UPT, UR6, 0x7, UPT ;  /* 0x000000070600788c */ /* 0x000fe4000bf05270 */
[----:B------:R-:W-:Y:S02]  /*1800*/  USHF.L.U32 UR34, UR16, 0x7, URZ ;  /* 0x0000000710227899 */ /* 0x000fe400080006ff */
[----:B------:R-:W-:Y:S02]  /*1810*/  USEL UR9, URZ, 0x1, UP0 ;  /* 0x00000001ff097887 */ /* 0x000fe40008000000 */
[----:B------:R-:W-:-:S02]  /*1820*/  USEL UR6, UR6, URZ, UP0 ;  /* 0x000000ff06067287 */ /* 0x000fc40008000000 */
[----:B------:R-:W-:Y:S02]  /*1830*/  UIADD3 UR20, UP0, UPT, UR22, 0x180, URZ ;  /* 0x0000018016147890 */ /* 0x000fe4000ff1e0ff */
[----:B------:R-:W-:Y:S01]  /*1840*/  ULEA UR8, UR6, UR4, 0x3 ;  /* 0x0000000406087291 */ /* 0x000fe2000f8e18ff */
[----:B------:R-:W-:Y:S01]  /*1850*/  LOP3.LUT R15, R15, UR9, RZ, 0x3c, !PT ;  /* 0x000000090f0f7c12 */ /* 0x000fe2000f8e3cff */
[----:B------:R-:W-:Y:S02]  /*1860*/  UIADD3.X UR27, UPT, UPT, URZ, UR23, URZ, UP1, !UPT ;  /* 0x00000017ff1b7290 */ /* 0x000fe40008ffe4ff */
[----:B------:R-:W-:Y:S01]  /*1870*/  UIADD3.X UR21, UPT, UPT, URZ, UR23, URZ, UP0, !UPT ;  /* 0x00000017ff157290 */ /* 0x000fe200087fe4ff */
[----:B-1----:R-:W-:Y:S01]  /*1880*/  SHF.L.U32 R2, R15, 0x1f, RZ ;  /* 0x0000001f0f027819 */ /* 0x002fe200000006ff */
[----:B------:R-:W-:Y:S01]  /*1890*/  UMOV UR18, 0x0 ;  /* 0x0000000000127882 */ /* 0x000fe20000000000 */
[----:B------:R-:W-:Y:S01]  /*18a0*/  UMOV UR19, 0x10000000 ;  /* 0x1000000000137882 */ /* 0x000fe20000000000 */
[----:B------:R-:W-:Y:S01]  /*18b0*/  UMOV UR12, UR36 ;  /* 0x00000024000c7c82 */ /* 0x000fe20008000000 */
[----:B------:R1:W1:Y:S01]  /*18c0*/  SYNCS.PHASECHK.TRANS64.TRYWAIT P0, [UR8+0x38], R2 ;  /* 0x00003802ff0075a7 */ /* 0x0002620008001108 */
[----:B------:R-:W-:Y:S01]  /*18d0*/  ULEA UR8, UR17, UR4, 0xd ;  /* 0x0000000411087291 */ /* 0x000fe2000f8e68ff */
[----:B------:R-:W-:Y:S01]  /*18e0*/  UMOV UR9, UR33 ;  /* 0x0000002100097c82 */ /* 0x000fe20008000000 */
[----:B------:R-:W-:-:S02]  /*18f0*/  UMOV UR10, UR34 ;  /* 0x00000022000a7c82 */ /* 0x000fc40008000000 */
[----:B------:R-:W-:Y:S02]  /*1900*/  UIADD3 UR32, UPT, UPT, UR8, 0x2400, URZ ;  /* 0x0000240008207890 */ /* 0x000fe4000fffe0ff */
[----:B------:R-:W-:Y:S02]  /*1910*/  UIADD3 UR8, UPT, UPT, UR8, 0x10400, URZ ;  /* 0x0001040008087890 */ /* 0x000fe4000fffe0ff */
[----:B------:R-:W-:Y:S01]  /*1920*/  UIADD3 UR16, UPT, UPT, UR16, 0x1, URZ ;  /* 0x0000000110107890 */ /* 0x000fe2000fffe0ff */
[----:B------:R-:W-:Y:S01]  /*1930*/  UMOV UR24, UR5 ;  /* 0x0000000500187c82 */ /* 0x000fe20008000000 */
[----:B------:R-:W-:Y:S02]  /*1940*/  UMOV UR17, UR6 ;  /* 0x0000000600117c82 */ /* 0x000fe40008000000 */
[----:B------:R-:W-:Y:S01]  /*1950*/  UISETP.NE.AND UP0, UPT, UR16, UR5, UPT ;  /* 0x000000051000728c */ /* 0x000fe2000bf05270 */
[----:B------:R1:W-:Y:S02]  /*1960*/  UTMALDG.3D [UR32], [UR26], desc[UR18] ;  /* 0x000012201a0075b4 */ /* 0x0003e40008011000 */
[----:B------:R1:W-:Y:S06]  /*1970*/  UTMALDG.3D [UR8], [UR20], desc[UR18] ;  /* 0x00001208140075b4 */ /* 0x0003ec0008011000 */
[----:B------:R-:W-:Y:S05]  /*1980*/  BRA.U UP0, `(.L_x_25) ;  /* 0xfffffffd00647547 */ /* 0x000fea000b83ffff */
.L_x_20:
[----:B-1----:R-:W-:Y:S01]  /*1990*/  ULEA UR8, UR6, UR4, 0x3 ;  /* 0x0000000406087291 */ /* 0x002fe2000f8e18ff */
[----:B------:R-:W-:Y:S01]  /*19a0*/  SHF.L.U32 R2, R15, 0x1f, RZ ;  /* 0x0000001f0f027819 */ /* 0x000fe200000006ff */
[----:B------:R-:W-:Y:S01]  /*19b0*/  @!P1 SYNCS.ARRIVE.TRANS64.A1T0 RZ, [UR4+0x88], RZ ;  /* 0x000088ffffff99a7 */ /* 0x000fe20008100004 */
[----:B------:R-:W-:-:S06]  /*19c0*/  UISETP.GT.AND UP0, UPT, UR15, UR14, UPT ;  /* 0x0000000e0f00728c */ /* 0x000fcc000bf04270 */
[----:B--2---:R1:W2:Y:S03]  /*19d0*/  SYNCS.PHASECHK.TRANS64.TRYWAIT P0, [UR8+0x38], R2 ;  /* 0x00003802ff0075a7 */ /* 0x0042a60008001108 */
[----:B------:R-:W-:Y:S05]  /*19e0*/  BRA.U !UP0, `(.L_x_26) ;  /* 0x0000000108a87547 */ /* 0x000fea000b800000 */
[----:B------:R-:W-:Y:S01]  /*19f0*/  UIADD3 UR21, UPT, UPT, UR7, UR24, URZ ;  /* 0x0000001807157290 */ /* 0x000fe2000fffe0ff */
[----:B------:R-:W-:-:S11]  /*1a00*/  UMOV UR25, UR6 ;  /* 0x0000000600197c82 */ /* 0x000fd60008000000 */
.L_x_31:
[----:B-1----:R-:W-:Y:S01]  /*1a10*/  ULEA UR17, UR25, UR4, 0x3 ;  /* 0x0000000419117291 */ /* 0x002fe2000f8e18ff */
[----:B--2---:R-:W-:Y:S01]  /*1a20*/  @!P5 MOV R3, 0x4000 ;  /* 0x000040000003d802 */ /* 0x004fe20000000f00 */
[----:B--2---:R-:W-:Y:S10]  /*1a30*/  @P0 BRA `(.L_x_27) ;  /* 0x00000000000c0947 */ /* 0x004ff40003800000 */
[----:B------:R-:W-:-:S04]  /*1a40*/  SHF.L.U32 R5, R15, 0x1f, RZ ;  /* 0x0000001f0f057819 */ /* 0x000fc800000006ff */
[----:B------:R-:W2:Y:S02]  /*1a50*/  SYNCS.PHASECHK.TRANS64.TRYWAIT P0, [UR17+0x38], R5 ;  /* 0x00003805ff0075a7 */ /* 0x000ea40008001111 */
[----:B--2---:R-:W-:Y:S05]  /*1a60*/  @!P0 BRA `(.L_x_28) ;  /* 0x00000048006c8947 */ /* 0x004fea0003800000 */
.L_x_27:
[----:B------:R2:W-:Y:S01]  /*1a70*/  @!P5 SYNCS.ARRIVE.TRANS64 RZ, [UR17], R3 ;  /* 0x00000003ffffd9a7 */ /* 0x0005e20008000011 */
[----:B------:R-:W-:Y:S04]  /*1a80*/  BSSY.RECONVERGENT B0, `(.L_x_29) ;  /* 0x0000003000007945 */ /* 0x000fe80003800200 */
[----:B------:R-:W-:Y:S05]  /*1a90*/  @P4 BRA `(.L_x_30) ;  /* 0x0000000000044947 */ /* 0x000fea0003800000 */
[----:B------:R-:W-:Y:S05]  /*1aa0*/  BPT.TRAP 0x1 ;  /* 0x000000040000795c */ /* 0x000fea0000300000 */
.L_x_30:
[----:B------:R-:W-:Y:S05]  /*1ab0*/  BSYNC.RECONVERGENT B0 ;  /* 0x0000000000007941 */ /* 0x000fea0003800200 */
.L_x_29:
        /* <DEDUP_REMOVED lines=20> */
[----:B------:R-:W-:Y:S01]  /*1c00*/  UIADD3 UR8, UPT, UPT, UR8, 0x10400, URZ ;  /* 0x0001040008087890 */ /* 0x000fe2000fffe0ff */
[----:B------:R-:W-:Y:S01]  /*1c10*/  UMOV UR9, UR17 ;  /* 0x0000001100097c82 */ /* 0x000fe20008000000 */
[----:B------:R-:W-:Y:S01]  /*1c20*/  UMOV UR10, UR18 ;  /* 0x00000012000a7c82 */ /* 0x000fe20008000000 */
[----:B------:R-:W-:Y:S01]  /*1c30*/  UIADD3 UR24, UPT, UPT, UR24, 0x1, URZ ;  /* 0x0000000118187890 */ /* 0x000fe2000fffe0ff */
[----:B------:R-:W-:-:S03]  /*1c40*/  UMOV UR25, UR6 ;  /* 0x0000000600197c82 */ /* 0x000fc60008000000 */
[----:B------:R1:W-:Y:S01]  /*1c50*/  UTMALDG.3D [UR16], [UR30], desc[UR26] ;  /* 0x00001a101e0075b4 */ /* 0x0003e20008011000 */
[----:B------:R-:W-:Y:S01]  /*1c60*/  UISETP.NE.AND UP0, UPT, UR24, UR21, UPT ;  /* 0x000000151800728c */ /* 0x000fe2000bf05270 */
[----:B------:R1:W-:Y:S08]  /*1c70*/  UTMALDG.3D [UR8], [UR28], desc[UR26] ;  /* 0x00001a081c0075b4 */ /* 0x0003f00008011000 */
[----:B------:R-:W-:Y:S05]  /*1c80*/  BRA.U UP0, `(.L_x_31) ;  /* 0xfffffffd00607547 */ /* 0x000fea000b83ffff */
.L_x_26:
[C---:B-1----:R-:W-:Y:S01]  /*1c90*/  LEA R2, R14.reuse, UR4, 0x3 ;  /* 0x000000040e027c11 */ /* 0x042fe2000f8e18ff */
[----:B------:R-:W-:Y:S01]  /*1ca0*/  NOP ;  /* 0x0000000000007918 */ /* 0x000fe20000000000 */
[----:B--2---:R-:W-:Y:S02]  /*1cb0*/  SHF.L.U32 R3, R13, 0x1f, RZ ;  /* 0x0000001f0d037819 */ /* 0x004fe400000006ff */
[----:B------:R-:W-:Y:S02]  /*1cc0*/  LEA R4, R14, UR4, 0x4 ;  /* 0x000000040e047c11 */ /* 0x000fe4000f8e20ff */
[----:B------:R-:W1:Y:S02]  /*1cd0*/  SYNCS.PHASECHK.TRANS64.TRYWAIT P0, [R2+URZ+0x90], R3 ;  /* 0x00009003020075a7 */ /* 0x000e6400080011ff */
[----:B-1----:R-:W-:Y:S05]  /*1ce0*/  @!P0 BRA `(.L_x_32) ;  /* 0x0000004400e48947 */ /* 0x002fea0003800000 */
.L_x_101:
[----:B------:R-:W2:Y:S01]  /*1cf0*/  LDS.128 R4, [R4+0x120] ;  /* 0x0001200004047984 */ /* 0x000ea20000000c00 */
[----:B---3--:R-:W-:Y:S01]  /*1d00*/  ISETP.GE.AND P0, PT, R40, 0x1, PT ;  /* 0x000000012800780c */ /* 0x008fe20003f06270 */
[----:B-1----:R-:W-:Y:S01]  /*1d10*/  VIADD R2, R2, 0xa0 ;  /* 0x000000a002027836 */ /* 0x002fe20000000000 */
[----:B------:R-:W-:Y:S01]  /*1d20*/  @!PT LDS RZ, [RZ] ;  /* 0x00000000fffff984 */ /* 0x000fe20000000800 */
[----:B------:R-:W-:Y:S01]  /*1d30*/  @!PT LDS RZ, [RZ] ;  /* 0x00000000fffff984 */ /* 0x000fe20000000800 */
[----:B------:R-:W-:Y:S01]  /*1d40*/  @!PT LDS RZ, [RZ] ;  /* 0x00000000fffff984 */ /* 0x000fe20000000800 */
[----:B------:R-:W-:Y:S01]  /*1d50*/  @!PT LDS RZ, [RZ] ;  /* 0x00000000fffff984 */ /* 0x000fe20000000800 */
[----:B------:R1:W-:Y:S06]  /*1d60*/  MEMBAR.ALL.CTA ;  /* 0x0000000000007992 */ /* 0x0003ec0000008000 */
[----:B-1----:R-:W1:Y:S01]  /*1d70*/  FENCE.VIEW.ASYNC.S ;  /* 0x00000000000073c6 */ /* 0x002e620000000000 */
[----:B------:R-:W-:-:S04]  /*1d80*/  PRMT R2, RZ, 0x654, R2 ;  /* 0x00000654ff027816 */ /* 0x000fc80000000002 */
[----:B-1----:R1:W-:Y:S01]  /*1d90*/  SYNCS.ARRIVE.TRANS64.RED.A1T0 RZ, [R2+URZ], RZ ;  /* 0x000000ff02ff79a7 */ /* 0x0023e200081004ff */
[----:B--2---:R-:W-:-:S13]  /*1da0*/  LOP3.LUT P2, RZ, R6, 0x1, RZ, 0xc0, !PT ;  /* 0x0000000106ff7812 */ /* 0x004fda000784c0ff */
[----:B------:R-:W-:Y:S01]  /*1db0*/  @P2 SHF.R.U32.HI R3, RZ, 0x10, R5 ;  /* 0x00000010ff032819 */ /* 0x000fe20000011605 */
[----:B------:R-:W-:Y:S01]  /*1dc0*/  VOTEU.ANY UP0, P2 ;  /* 0x0000000000ff7886 */ /* 0x000fe20001000100 */
[----:B------:R-:W-:Y:S02]  /*1dd0*/  @P2 MOV R11, R4 ;  /* 0x00000004000b2202 */ /* 0x000fe40000000f00 */
[----:B------:R-:W-:Y:S02]  /*1de0*/  @P2 R2UR.BROADCAST UR8, R3 ;  /* 0x00000000030822ca */ /* 0x000fe400008e0000 */
[----:B------:R-:W-:-:S11]  /*1df0*/  @P2 LOP3.LUT R8, R5, 0xffff, RZ, 0xc0, !PT ;  /* 0x0000ffff05082812 */ /* 0x000fd600078ec0ff */
[----:B------:R-:W-:Y:S01]  /*1e00*/  @UP0 UMOV UR36, UR8 ;  /* 0x0000000800240c82 */ /* 0x000fe20008000000 */
[----:B-1----:R-:W-:Y:S05]  /*1e10*/  @!P0 BRA `(.L_x_33) ;  /* 0x0000000000b88947 */ /* 0x002fea0003800000 */
[----:B------:R-:W4:Y:S01]  /*1e20*/  LDC.64 R4, c[0x0][0xb18] ;  /* 0x0002c600ff047b82 */ /* 0x000f220000000a00 */
[----:B------:R-:W-:-:S07]  /*1e30*/  ISETP.NE.AND P3, PT, R40, 0x1, PT ;  /* 0x000000012800780c */ /* 0x000fce0003f65270 */
[----:B------:R-:W1:Y:S08]  /*1e40*/  LDC.64 R6, c[0x0][0xb10] ;  /* 0x0002c400ff067b82 */ /* 0x000e700000000a00 */
[----:B------:R-:W2:Y:S08]  /*1e50*/  LDC R16, c[0x0][0xb20] ;  /* 0x0002c800ff107b82 */ /* 0x000eb00000000800 */
[----:B------:R-:W3:Y:S01]  /*1e60*/  LDC R18, c[0x0][0xb0c] ;  /* 0x0002c300ff127b82 */ /* 0x000ee20000000800 */
[----:B----4-:R-:W-:Y:S01]  /*1e70*/  IMAD.HI.U32 R17, R0, R5, RZ ;  /* 0x0000000500117227 */ /* 0x010fe200078e00ff */
[----:B------:R-:W-:-:S03]  /*1e80*/  ISETP.NE.AND P0, PT, R4, 0x1, PT ;  /* 0x000000010400780c */ /* 0x000fc60003f05270 */
[----:B------:R-:W-:-:S03]  /*1e90*/  IMAD.HI.U32 R5, R8, R5, RZ ;  /* 0x0000000508057227 */ /* 0x000fc600078e00ff */
[----:B------:R-:W4:Y:S01]  /*1ea0*/  LDC.64 R2, c[0x0][0xb28] ;  /* 0x0002ca00ff027b82 */ /* 0x000f220000000a00 */
[----:B-1----:R-:W-:-:S04]  /*1eb0*/  IMAD.HI.U32 R20, R9, R6, RZ ;  /* 0x0000000609147227 */ /* 0x002fc800078e00ff */
[----:B------:R-:W-:Y:S01]  /*1ec0*/  IMAD.HI.U32 R22, R11, R6, RZ ;  /* 0x000000060b167227 */ /* 0x000fe200078e00ff */
[----:B------:R-:W-:Y:S02]  /*1ed0*/  SHF.R.U32.HI R20, RZ, R7, R20 ;  /* 0x00000007ff147219 */ /* 0x000fe40000011614 */
[-C--:B--2---:R-:W-:Y:S02]  /*1ee0*/  SHF.R.U32.HI R17, RZ, R16.reuse, R17 ;  /* 0x00000010ff117219 */ /* 0x084fe40000011611 */
[----:B------:R-:W-:Y:S02]  /*1ef0*/  SHF.R.U32.HI R5, RZ, R16, R5 ;  /* 0x00000010ff057219 */ /* 0x000fe40000011605 */
[----:B------:R-:W-:Y:S02]  /*1f00*/  SEL R17, R0, R17, !P0 ;  /* 0x0000001100117207 */ /* 0x000fe40004000000 */
[----:B------:R-:W-:Y:S02]  /*1f10*/  SHF.R.U32.HI R22, RZ, R7, R22 ;  /* 0x00000007ff167219 */ /* 0x000fe40000011616 */
[----:B---3--:R-:W-:-:S02]  /*1f20*/  ISETP.NE.AND P1, PT, R18, 0x1, PT ;  /* 0x000000011200780c */ /* 0x008fc40003f25270 */
[----:B------:R-:W-:Y:S02]  /*1f30*/  SEL R5, R8, R5, !P0 ;  /* 0x0000000508057207 */ /* 0x000fe40004000000 */
[----:B------:R-:W-:Y:S02]  /*1f40*/  SEL R19, R9, R20, !P1 ;  /* 0x0000001409137207 */ /* 0x000fe40004800000 */
[----:B------:R-:W-:Y:S01]  /*1f50*/  SEL R7, R11, R22, !P1 ;  /* 0x000000160b077207 */ /* 0x000fe20004800000 */
[----:B----4-:R-:W-:-:S04]  /*1f60*/  IMAD.HI.U32 R20, R17, R2, RZ ;  /* 0x0000000211147227 */ /* 0x010fc800078e00ff */
[----:B------:R-:W-:Y:S01]  /*1f70*/  IMAD.HI.U32 R6, R19, R2, RZ ;  /* 0x0000000213067227 */ /* 0x000fe200078e00ff */
[----:B------:R-:W-:-:S04]  /*1f80*/  @P3 SHF.R.U32.HI R17, RZ, R3, R20 ;  /* 0x00000003ff113219 */ /* 0x000fc80000011614 */
[----:B------:R-:W-:Y:S01]  /*1f90*/  @P3 SHF.R.U32.HI R19, RZ, R3, R6 ;  /* 0x00000003ff133219 */ /* 0x000fe20000011606 */
[----:B------:R-:W-:-:S04]  /*1fa0*/  IMAD R17, R40, R17, RZ ;  /* 0x0000001128117224 */ /* 0x000fc800078e02ff */
[----:B------:R-:W-:Y:S01]  /*1fb0*/  IMAD R6, R40, R19, RZ ;  /* 0x0000001328067224 */ /* 0x000fe200078e02ff */
[C---:B------:R-:W-:Y:S02]  /*1fc0*/  ISETP.GE.AND P0, PT, R5.reuse, R17, PT ;  /* 0x000000110500720c */ /* 0x040fe40003f06270 */
[----:B------:R-:W-:Y:S02]  /*1fd0*/  IADD3 R17, PT, PT, -R5, RZ, RZ ;  /* 0x000000ff05117210 */ /* 0x000fe40007ffe1ff */
[----:B------:R-:W-:Y:S01]  /*1fe0*/  ISETP.GE.OR P0, PT, R7, R6, P0 ;  /* 0x000000060700720c */ /* 0x000fe20000706670 */
[----:B------:R-:W-:-:S04]  /*1ff0*/  IMAD.HI.U32 R6, R5, R2, RZ ;  /* 0x0000000205067227 */ /* 0x000fc800078e00ff */
[----:B------:R-:W-:Y:S01]  /*2000*/  IMAD R8, R4, R17, R8 ;  /* 0x0000001104087224 */ /* 0x000fe200078e0208 */
[----:B------:R-:W-:-:S04]  /*2010*/  SHF.R.U32.HI R6, RZ, R3, R6 ;  /* 0x00000003ff067219 */ /* 0x000fc80000011606 */
[----:B------:R-:W-:-:S03]  /*2020*/  SEL R6, R5, R6, !P3 ;  /* 0x0000000605067207 */ /* 0x000fc60005800000 */
[----:B------:R-:W-:-:S04]  /*2030*/  @!P0 IMAD.HI.U32 R16, R7, R2, RZ ;  /* 0x0000000207108227 */ /* 0x000fc800078e00ff */
[----:B------:R-:W-:Y:S01]  /*2040*/  IMAD.MOV R2, RZ, RZ, -R6 ;  /* 0x000000ffff027224 */ /* 0x000fe200078e0a06 */
[----:B------:R-:W-:-:S03]  /*2050*/  @!P0 SHF.R.U32.HI R16, RZ, R3, R16 ;  /* 0x00000003ff108219 */ /* 0x000fc60000011610 */
[----:B------:R-:W-:Y:S01]  /*2060*/  IMAD R2, R40, R2, R5 ;  /* 0x0000000228027224 */ /* 0x000fe200078e0205 */
[----:B------:R-:W-:-:S05]  /*2070*/  @!P0 SEL R3, R7, R16, !P3 ;  /* 0x0000001007038207 */ /* 0x000fca0005800000 */
[--C-:B------:R-:W-:Y:S02]  /*2080*/  @!P0 IMAD.IADD R6, R6, 0x1, -R3.reuse ;  /* 0x0000000106068824 */ /* 0x100fe400078e0a03 */
[----:B------:R-:W-:Y:S01]  /*2090*/  @!P0 IMAD R3, R2, R19, R3 ;  /* 0x0000001302038224 */ /* 0x000fe200078e0203 */
[----:B------:R-:W-:Y:S01]  /*20a0*/  IADD3 R2, PT, PT, -R7, RZ, RZ ;  /* 0x000000ff07027210 */ /* 0x000fe20007ffe1ff */
[----:B------:R-:W-:Y:S02]  /*20b0*/  @!P0 IMAD R5, R40, R6, R7 ;  /* 0x0000000628058224 */ /* 0x000fe400078e0207 */
[----:B------:R-:W-:Y:S02]  /*20c0*/  @!P0 IMAD.MOV.U32 R7, RZ, RZ, R3 ;  /* 0x000000ffff078224 */ /* 0x000fe400078e0003 */
[----:B------:R-:W-:Y:S02]  /*20d0*/  IMAD R2, R18, R2, R11 ;  /* 0x0000000212027224 */ /* 0x000fe400078e020b */
[----:B------:R-:W-:-:S02]  /*20e0*/  IMAD R8, R5, R4, R8 ;  /* 0x0000000405087224 */ /* 0x000fc400078e0208 */
[----:B------:R-:W-:Y:S02]  /*20f0*/  IMAD R11, R7, R18, R2 ;  /* 0x00000012070b7224 */ /* 0x000fe400078e0202 */
.L_x_33:
[----:B------:R-:W1:Y:S02]  /*2100*/  LDCU UR8, c[0x0][0xb30] ;  /* 0x00016600ff0877ac */ /* 0x000e640008000800 */
[----:B-1----:R-:W-:-:S09]  /*2110*/  UISETP.NE.AND UP0, UPT, UR8, 0x1, UPT ;  /* 0x000000010800788c */ /* 0x002fd2000bf05270 */
[----:B------:R-:W-:Y:S05]  /*2120*/  BRA.U UP0, `(.L_x_34) ;  /* 0x0000000100407547 */ /* 0x000fea000b800000 */
[----:B------:R-:W1:Y:S08]  /*2130*/  LDC.64 R4, c[0x0][0xb10] ;  /* 0x0002c400ff047b82 */ /* 0x000e700000000a00 */
[----:B------:R-:W2:Y:S08]  /*2140*/  LDC.64 R2, c[0x0][0xb18] ;  /* 0x0002c600ff027b82 */ /* 0x000eb00000000a00 */
[----:B------:R-:W3:Y:S08]  /*2150*/  LDC R6, c[0x0][0xb20] ;  /* 0x0002c800ff067b82 */ /* 0x000ef00000000800 */
[----:B------:R-:W4:Y:S01]  /*2160*/  LDC R16, c[0x0][0xb0c] ;  /* 0x0002c300ff107b82 */ /* 0x000f220000000800 */
[----:B-1----:R-:W-:-:S05]  /*2170*/  IMAD.HI.U32 R4, R11, R4, RZ ;  /* 0x000000040b047227 */ /* 0x002fca00078e00ff */
[----:B------:R-:W-:Y:S01]  /*2180*/  SHF.R.U32.HI R4, RZ, R5, R4 ;  /* 0x00000005ff047219 */ /* 0x000fe20000011604 */
[----:B--2---:R-:W-:Y:S01]  /*2190*/  IMAD.HI.U32 R3, R8, R3, RZ ;  /* 0x0000000308037227 */ /* 0x004fe200078e00ff */
[----:B------:R-:W-:-:S04]  /*21a0*/  ISETP.NE.AND P0, PT, R2, 0x1, PT ;  /* 0x000000010200780c */ /* 0x000fc80003f05270 */
[----:B---3--:R-:W-:-:S04]  /*21b0*/  SHF.R.U32.HI R3, RZ, R6, R3 ;  /* 0x00000006ff037219 */ /* 0x008fc80000011603 */
[----:B------:R-:W-:Y:S02]  /*21c0*/  SEL R3, R8, R3, !P0 ;  /* 0x0000000308037207 */ /* 0x000fe40004000000 */
[----:B----4-:R-:W-:-:S04]  /*21d0*/  ISETP.NE.AND P1, PT, R16, 0x1, PT ;  /* 0x000000011000780c */ /* 0x010fc80003f25270 */
[----:B------:R-:W-:-:S05]  /*21e0*/  SEL R4, R11, R4, !P1 ;  /* 0x000000040b047207 */ /* 0x000fca0004800000 */
[----:B------:R-:W-:Y:S02]  /*21f0*/  IMAD.IADD R5, R3, 0x1, -R4 ;  /* 0x0000000103057824 */ /* 0x000fe400078e0a04 */
[----:B------:R-:W-:Y:S02]  /*2200*/  IMAD.IADD R3, R4, 0x1, -R3 ;  /* 0x0000000104037824 */ /* 0x000fe400078e0a03 */
[----:B------:R-:W-:Y:S02]  /*2210*/  IMAD R11, R5, R16, R11 ;  /* 0x00000010050b7224 */ /* 0x000fe400078e020b */
[----:B------:R-:W-:-:S07]  /*2220*/  IMAD R8, R3, R2, R8 ;  /* 0x0000000203087224 */ /* 0x000fce00078e0208 */
.L_x_34:
[----:B------:R-:W-:Y:S01]  /*2230*/  VIADD R14, R14, 0x1 ;  /* 0x000000010e0e7836 */ /* 0x000fe20000000000 */
[----:B------:R-:W-:Y:S01]  /*2240*/  PLOP3.LUT P1, PT, PT, PT, PT, 0x80, 0x8 ;  /* 0x000000000008781c */ /* 0x000fe20003f2f070 */
[----:B------:R-:W-:Y:S02]  /*2250*/  IMAD.IADD R97, R11, 0x1, R90 ;  /* 0x000000010b617824 */ /* 0x000fe400078e025a */
[----:B------:R-:W-:Y:S01]  /*2260*/  IMAD.IADD R91, R8, 0x1, R79 ;  /* 0x00000001085b7824 */ /* 0x000fe200078e024f */
[----:B------:R-:W-:-:S04]  /*2270*/  ISETP.NE.AND P0, PT, R14, 0x2, PT ;  /* 0x000000020e00780c */ /* 0x000fc80003f05270 */
[----:B------:R-:W-:Y:S02]  /*2280*/  SEL R2, RZ, 0x1, P0 ;  /* 0x00000001ff027807 */ /* 0x000fe40000000000 */
[----:B------:R-:W-:Y:S02]  /*2290*/  SEL R14, R14, RZ, P0 ;  /* 0x000000ff0e0e7207 */ /* 0x000fe40000000000 */
[----:B------:R-:W-:Y:S01]  /*22a0*/  LOP3.LUT R13, R13, R2, RZ, 0x3c, !PT ;  /* 0x000000020d0d7212 */ /* 0x000fe200078e3cff */
[----:B------:R-:W-:Y:S06]  /*22b0*/  @P2 BRA `(.L_x_35) ;  /* 0xfffffff000a02947 */ /* 0x000fec000383ffff */
[----:B------:R-:W-:Y:S01]  /*22c0*/  UIADD3 UR4, UPT, UPT, UR4, 0x38, URZ ;  /* 0x0000003804047890 */ /* 0x000fe2000fffe0ff */
[----:B------:R-:W-:-:S03]  /*22d0*/  SHF.L.U32 R3, R15, 0x1f, RZ ;  /* 0x0000001f0f037819 */ /* 0x000fc600000006ff */
[----:B------:R-:W-:-:S09]  /*22e0*/  ULEA UR5, UR6, UR4, 0x3 ;  /* 0x0000000406057291 */ /* 0x000fd2000f8e18ff */
[----:B------:R-:W1:Y:S02]  /*22f0*/  SYNCS.PHASECHK.TRANS64.TRYWAIT P0, [UR5], R3 ;  /* 0x00000003ff0075a7 */ /* 0x000e640008001105 */
[----:B-1----:R-:W-:Y:S05]  /*2300*/  @!P0 BRA `(.L_x_36) ;  /* 0x0000004000708947 */ /* 0x002fea0003800000 */
.L_x_103:
[----:B------:R-:W-:-:S04]  /*2310*/  UIADD3 UR6, UPT, UPT, UR6, 0x1, URZ ;  /* 0x0000000106067890 */ /* 0x000fc8000fffe0ff */
[----:B------:R-:W-:-:S04]  /*2320*/  UISETP.NE.AND UP0, UPT, UR6, 0x7, UPT ;  /* 0x000000070600788c */ /* 0x000fc8000bf05270 */
[----:B------:R-:W-:Y:S02]  /*2330*/  USEL UR7, URZ, 0x1, UP0 ;  /* 0x00000001ff077887 */ /* 0x000fe40008000000 */
[----:B------:R-:W-:-:S04]  /*2340*/  USEL UR6, UR6, URZ, UP0 ;  /* 0x000000ff06067287 */ /* 0x000fc80008000000 */
[----:B------:R-:W-:Y:S01]  /*2350*/  ULEA UR5, UR6, UR4, 0x3 ;  /* 0x0000000406057291 */ /* 0x000fe2000f8e18ff */
[----:B------:R-:W-:-:S04]  /*2360*/  LOP3.LUT R2, R15, UR7, RZ, 0x3c, !PT ;  /* 0x000000070f027c12 */ /* 0x000fc8000f8e3cff */
[----:B-1----:R-:W-:-:S04]  /*2370*/  SHF.L.U32 R3, R2, 0x1f, RZ ;  /* 0x0000001f02037819 */ /* 0x002fc800000006ff */
[----:B------:R-:W1:Y:S02]  /*2380*/  SYNCS.PHASECHK.TRANS64.TRYWAIT P0, [UR5], R3 ;  /* 0x00000003ff0075a7 */ /* 0x000e640008001105 */
[----:B-1----:R-:W-:Y:S05]  /*2390*/  @!P0 BRA `(.L_x_37) ;  /* 0x0000004000648947 */ /* 0x002fea0003800000 */
.L_x_105:
        /* <DEDUP_REMOVED lines=9> */
.L_x_107:
        /* <DEDUP_REMOVED lines=9> */
.L_x_109:
        /* <DEDUP_REMOVED lines=9> */
.L_x_111:
        /* <DEDUP_REMOVED lines=9> */
.L_x_113:
[----:B------:R-:W-:-:S04]  /*25e0*/  UIADD3 UR6, UPT, UPT, UR6, 0x1, URZ ;  /* 0x0000000106067890 */ /* 0x000fc8000fffe0ff */
[----:B------:R-:W-:-:S04]  /*25f0*/  UISETP.NE.AND UP0, UPT, UR6, 0x7, UPT ;  /* 0x000000070600788c */ /* 0x000fc8000bf05270 */
[----:B------:R-:W-:Y:S02]  /*2600*/  USEL UR5, URZ, 0x1, UP0 ;  /* 0x00000001ff057887 */ /* 0x000fe40008000000 */
[----:B------:R-:W-:-:S04]  /*2610*/  USEL UR6, UR6, URZ, UP0 ;  /* 0x000000ff06067287 */ /* 0x000fc80008000000 */
[----:B------:R-:W-:Y:S01]  /*2620*/  ULEA UR6, UR6, UR4, 0x3 ;  /* 0x0000000406067291 */ /* 0x000fe2000f8e18ff */
[----:B-1----:R-:W-:-:S04]  /*2630*/  LOP3.LUT R3, R2, UR5, RZ, 0x3c, !PT ;  /* 0x0000000502037c12 */ /* 0x002fc8000f8e3cff */
[----:B------:R-:W-:Y:S01]  /*2640*/  SHF.L.U32 R3, R3, 0x1f, RZ ;  /* 0x0000001f03037819 */ /* 0x000fe200000006ff */
[----:B----4-:R-:W-:-:S07]  /*2650*/  IMAD.U32 R0, RZ, RZ, UR6 ;  /* 0x00000006ff007e24 */ /* 0x010fce000f8e00ff */
.L_x_42:
[----:B-1----:R1:W2:Y:S02]  /*2660*/  SYNCS.PHASECHK.TRANS64.TRYWAIT P0, [R0+URZ], R3 ;  /* 0x00000003000075a7 */ /* 0x0022a400080011ff */
[----:B--2---:R-:W-:Y:S05]  /*2670*/  @!P0 NANOSLEEP.SYNCS 0x989680 ;  /* 0x009896800000895d */ /* 0x004fea0003900000 */
[----:B------:R-:W2:Y:S02]  /*2680*/  @!P0 SYNCS.PHASECHK.TRANS64 P0, [R0+URZ], R3 ;  /* 0x00000003000085a7 */ /* 0x000ea400080010ff */
[----:B--2---:R-:W-:Y:S05]  /*2690*/  @P0 EXIT ;  /* 0x000000000000094d */ /* 0x004fea0003800000 */
[----:B------:R-:W-:Y:S05]  /*26a0*/  BRA `(.L_x_42) ;  /* 0xfffffffc00ec7947 */ /* 0x000fea000383ffff */
.L_x_17:
[----:B------:R-:W-:-:S04]  /*26b0*/  UISETP.NE.AND UP1, UPT, UR37, URZ, UPT ;  /* 0x000000ff2500728c */ /* 0x000fc8000bf25270 */
[----:B------:R-:W-:-:S09]  /*26c0*/  UISETP.NE.OR UP1, UPT, UR8, 0x1, UP1 ;  /* 0x000000010800788c */ /* 0x000fd20008f25670 */
[----:B------:R-:W-:Y:S05]  /*26d0*/  BRA.U UP1, `(.L_x_43) ;  /* 0x0000000501487547 */ /* 0x000fea000b800000 */
[----:B------:R-:W-:Y:S01]  /*26e0*/  ISETP.NE.AND P2, PT, R2, RZ, PT ;  /* 0x000000ff0200720c */ /* 0x000fe20003f45270 */
[----:B------:R-:W-:Y:S01]  /*26f0*/  IMAD.MOV.U32 R12, RZ, RZ, 0x1 ;  /* 0x00000001ff0c7424 */ /* 0x000fe200078e00ff */
[----:B------:R-:W-:Y:S02]  /*2700*/  CS2R R10, SRZ ;  /* 0x00000000000a7805 */ /* 0x000fe4000001ff00 */
[----:B------:R-:W-:Y:S01]  /*2710*/  CS2R R8, SRZ ;  /* 0x0000000000087805 */ /* 0x000fe2000001ff00 */
[----:B------:R-:W-:Y:S01]  /*2720*/  UMOV UR4, 0x400 ;  /* 0x0000040000047882 */ /* 0x000fe20000000000 */
[----:B------:R-:W-:Y:S01]  /*2730*/  UMOV UR6, URZ ;  /* 0x000000ff00067c82 */ /* 0x000fe20008000000 */
[----:B------:R-:W-:-:S12]  /*2740*/  ULEA UR37, UR37, UR4, 0x18 ;  /* 0x0000000425257291 */ /* 0x000fd8000f8ec0ff */
.L_x_47:
[----:B------:R-:W-:Y:S02]  /*2750*/  LEA R0, R8, UR37, 0x3 ;  /* 0x0000002508007c11 */ /* 0x000fe4000f8e18ff */
[----:B------:R-:W-:-:S03]  /*2760*/  SHF.L.U32 R5, R9, 0x1f, RZ ;  /* 0x0000001f09057819 */ /* 0x000fc600000006ff */
[----:B------:R-:W-:Y:S01]  /*2770*/  VIADD R4, R0, 0x100 ;  /* 0x0000010000047836 */ /* 0x000fe20000000000 */
[----:B------:R-:W1:Y:S02]  /*2780*/  SYNCS.PHASECHK.TRANS64.TRYWAIT P0, [R0+URZ+0xf0], R5 ;  /* 0x0000f005000075a7 */ /* 0x000e6400080011ff */
[----:B-1----:R-:W-:Y:S05]  /*2790*/  @!P0 BRA `(.L_x_44) ;  /* 0x0000003c00dc8947 */ /* 0x002fea0003800000 */
.L_x_114:
[----:B------:R-:W-:Y:S01]  /*27a0*/  ULEA UR5, UR6, UR37, 0x3 ;  /* 0x0000002506057291 */ /* 0x000fe2000f8e18ff */
[----:B------:R-:W-:Y:S02]  /*27b0*/  PRMT R4, RZ, 0x654, R4 ;  /* 0x00000654ff047816 */ /* 0x000fe40000000004 */
[----:B-1----:R-:W-:Y:S01]  /*27c0*/  SHF.L.U32 R5, R12, 0x1f, RZ ;  /* 0x0000001f0c057819 */ /* 0x002fe200000006ff */
[----:B------:R-:W-:Y:S01]  /*27d0*/  UIADD3 UR4, UPT, UPT, UR5, 0x90, URZ ;  /* 0x0000009005047890 */ /* 0x000fe2000fffe0ff */
[----:B------:R1:W-:Y:S05]  /*27e0*/  SYNCS.ARRIVE.TRANS64.RED.A1T0 RZ, [R4+URZ], RZ ;  /* 0x000000ff04ff79a7 */ /* 0x0003ea00081004ff */
[----:B------:R-:W-:Y:S01]  /*27f0*/  IMAD.U32 R7, RZ, RZ, UR4 ;  /* 0x00000004ff077e24 */ /* 0x000fe2000f8e00ff */
[----:B------:R-:W2:Y:S04]  /*2800*/  SYNCS.PHASECHK.TRANS64.TRYWAIT P0, [UR5+0xa0], R5 ;  /* 0x0000a005ff0075a7 */ /* 0x000ea80008001105 */
[----:B------:R-:W-:Y:S01]  /*2810*/  PRMT R6, R2, 0x654, R7 ;  /* 0x0000065402067816 */ /* 0x000fe20000000007 */
[----:B-1----:R-:W-:Y:S01]  /*2820*/  @!P2 IMAD.MOV.U32 R4, RZ, RZ, 0x10 ;  /* 0x00000010ff04a424 */ /* 0x002fe200078e00ff */
[----:B--2---:R-:W-:Y:S06]  /*2830*/  @!P0 BRA `(.L_x_45) ;  /* 0x0000003c00c88947 */ /* 0x004fec0003800000 */
.L_x_116:
[----:B------:R-:W-:Y:S01]  /*2840*/  ULEA UR4, UR6, UR37, 0x4 ;  /* 0x0000002506047291 */ /* 0x000fe2000f8e20ff */
[----:B------:R-:W-:Y:S01]  /*2850*/  SEL R3, R6, R3, !P2 ;  /* 0x0000000306037207 */ /* 0x000fe20005000000 */
[----:B------:R-:W-:Y:S01]  /*2860*/  UIADD3 UR5, UPT, UPT, UR5, 0x90, URZ ;  /* 0x0000009005057890 */ /* 0x000fe2000fffe0ff */
[----:B-1----:R-:W-:Y:S01]  /*2870*/  LEA R0, R11, UR37, 0x3 ;  /* 0x000000250b007c11 */ /* 0x002fe2000f8e18ff */
[----:B------:R-:W-:Y:S01]  /*2880*/  UIADD3 UR4, UPT, UPT, UR4, 0x120, URZ ;  /* 0x0000012004047890 */ /* 0x000fe2000fffe0ff */
[----:B------:R-:W-:Y:S01]  /*2890*/  SHF.L.U32 R5, R10, 0x1f, RZ ;  /* 0x0000001f0a057819 */ /* 0x000fe200000006ff */
[----:B------:R1:W-:Y:S01]  /*28a0*/  @!P2 SYNCS.ARRIVE.TRANS64.RED RZ, [R3+URZ], R4 ;  /* 0x0000000403ffa9a7 */ /* 0x0003e200080004ff */
[----:B------:R-:W-:Y:S01]  /*28b0*/  UIADD3 UR6, UPT, UPT, UR6, 0x1, URZ ;  /* 0x0000000106067890 */ /* 0x000fe2000fffe0ff */
[----:B------:R-:W-:-:S03]  /*28c0*/  VIADD R8, R8, 0x1 ;  /* 0x0000000108087836 */ /* 0x000fc60000000000 */
[----:B------:R-:W-:Y:S02]  /*28d0*/  UISETP.NE.AND UP0, UPT, UR6, 0x2, UPT ;  /* 0x000000020600788c */ /* 0x000fe4000bf05270 */
[----:B------:R-:W-:Y:S06]  /*28e0*/  UGETNEXTWORKID.BROADCAST [UR4], [UR5] ;  /* 0x00000000040073ca */ /* 0x000fec0008000100 */
[----:B------:R-:W-:Y:S01]  /*28f0*/  USEL UR4, URZ, 0x1, UP0 ;  /* 0x00000001ff047887 */ /* 0x000fe20008000000 */
[----:B------:R-:W-:Y:S01]  /*2900*/  ISETP.NE.AND P0, PT, R8, 0x2, PT ;  /* 0x000000020800780c */ /* 0x000fe20003f05270 */
[----:B------:R-:W-:Y:S01]  /*2910*/  USEL UR6, UR6, URZ, UP0 ;  /* 0x000000ff06067287 */ /* 0x000fe20008000000 */
[----:B------:R-:W2:Y:S03]  /*2920*/  SYNCS.PHASECHK.TRANS64.TRYWAIT P1, [R0+URZ+0x90], R5 ;  /* 0x00009005000075a7 */ /* 0x000ea600080211ff */
[----:B------:R-:W-:Y:S01]  /*2930*/  LOP3.LUT R12, R12, UR4, RZ, 0x3c, !PT ;  /* 0x000000040c0c7c12 */ /* 0x000fe2000f8e3cff */
[----:B-12---:R-:W-:Y:S07]  /*2940*/  @!P1 BRA `(.L_x_46) ;  /* 0x0000003c009c9947 */ /* 0x006fee0003800000 */
.L_x_117:
[C---:B------:R-:W-:Y:S01]  /*2950*/  LEA R4, R11.reuse, UR37, 0x4 ;  /* 0x000000250b047c11 */ /* 0x040fe2000f8e20ff */
[----:B-1----:R-:W-:Y:S01]  /*2960*/  VIADD R0, R0, 0xa0 ;  /* 0x000000a000007836 */ /* 0x002fe20000000000 */
[----:B------:R-:W-:Y:S01]  /*2970*/  SEL R8, R8, RZ, P0 ;  /* 0x000000ff08087207 */ /* 0x000fe20000000000 */
[----:B------:R-:W-:-:S03]  /*2980*/  VIADD R11, R11, 0x1 ;  /* 0x000000010b0b7836 */ /* 0x000fc60000000000 */
[----:B------:R-:W1:Y:S01]  /*2990*/  LDS.128 R4, [R4+0x120] ;  /* 0x0001200004047984 */ /* 0x000e620000000c00 */
[----:B------:R-:W-:Y:S02]  /*29a0*/  PRMT R0, RZ, 0x654, R0 ;  /* 0x00000654ff007816 */ /* 0x000fe40000000000 */
[C---:B------:R-:W-:Y:S01]  /*29b0*/  ISETP.NE.AND P1, PT, R11.reuse, 0x2, PT ;  /* 0x000000020b00780c */ /* 0x040fe20003f25270 */
[----:B------:R-:W-:Y:S01]  /*29c0*/  @!PT LDS RZ, [RZ] ;  /* 0x00000000fffff984 */ /* 0x000fe20000000800 */
[----:B------:R-:W-:Y:S01]  /*29d0*/  @!PT LDS RZ, [RZ] ;  /* 0x00000000fffff984 */ /* 0x000fe20000000800 */
[----:B------:R-:W-:Y:S01]  /*29e0*/  @!PT LDS RZ, [RZ] ;  /* 0x00000000fffff984 */ /* 0x000fe20000000800 */
[----:B------:R-:W-:Y:S01]  /*29f0*/  @!PT LDS RZ, [RZ] ;  /* 0x00000000fffff984 */ /* 0x000fe20000000800 */
[----:B------:R2:W-:Y:S06]  /*2a00*/  MEMBAR.ALL.CTA ;  /* 0x0000000000007992 */ /* 0x0005ec0000008000 */
[----:B--2---:R-:W2:Y:S01]  /*2a10*/  FENCE.VIEW.ASYNC.S ;  /* 0x00000000000073c6 */ /* 0x004ea20000000000 */
[----:B------:R-:W-:Y:S01]  /*2a20*/  SEL R11, R11, RZ, P1 ;  /* 0x000000ff0b0b7207 */ /* 0x000fe20000800000 */
[----:B--2---:R2:W-:Y:S01]  /*2a30*/  SYNCS.ARRIVE.TRANS64.RED.A1T0 RZ, [R0+URZ], RZ ;  /* 0x000000ff00ff79a7 */ /* 0x0045e200081004ff */
[----:B-1----:R-:W-:-:S02]  /*2a40*/  LOP3.LUT P3, RZ, R6, 0x1, RZ, 0xc0, !PT ;  /* 0x0000000106ff7812 */ /* 0x002fc4000786c0ff */
[----:B------:R-:W-:-:S04]  /*2a50*/  SEL R5, RZ, 0x1, P1 ;  /* 0x00000001ff057807 */ /* 0x000fc80000800000 */
[----:B------:R-:W-:Y:S02]  /*2a60*/  LOP3.LUT R10, R10, R5, RZ, 0x3c, !PT ;  /* 0x000000050a0a7212 */ /* 0x000fe400078e3cff */
[----:B--2---:R-:W-:-:S04]  /*2a70*/  SEL R0, RZ, 0x1, P0 ;  /* 0x00000001ff007807 */ /* 0x004fc80000000000 */
[----:B------:R-:W-:Y:S01]  /*2a80*/  LOP3.LUT R9, R9, R0, RZ, 0x3c, !PT ;  /* 0x0000000009097212 */ /* 0x000fe200078e3cff */
[----:B------:R-:W-:Y:S06]  /*2a90*/  @P3 BRA `(.L_x_47) ;  /* 0xfffffffc002c3947 */ /* 0x000fec000383ffff */
[----:B------:R-:W-:Y:S01]  /*2aa0*/  ULEA UR5, UR6, UR37, 0x3 ;  /* 0x0000002506057291 */ /* 0x000fe2000f8e18ff */
[----:B------:R-:W-:-:S08]  /*2ab0*/  SHF.L.U32 R3, R12, 0x1f, RZ ;  /* 0x0000001f0c037819 */ /* 0x000fd000000006ff */
[----:B------:R-:W1:Y:S02]  /*2ac0*/  SYNCS.PHASECHK.TRANS64 P0, [UR5+0xa0], R3 ;  /* 0x0000a003ff0075a7 */ /* 0x000e640008001005 */
[----:B-1----:R-:W-:Y:S05]  /*2ad0*/  @P0 BRA `(.L_x_48) ;  /* 0x0000000000080947 */ /* 0x002fea0003800000 */
[----:B------:R-:W1:Y:S02]  /*2ae0*/  SYNCS.PHASECHK.TRANS64.TRYWAIT P0, [UR5+0xa0], R3 ;  /* 0x0000a003ff0075a7 */ /* 0x000e640008001105 */
[----:B-1----:R-:W-:Y:S05]  /*2af0*/  @!P0 BRA `(.L_x_49) ;  /* 0x0000003c00448947 */ /* 0x002fea0003800000 */
.L_x_48:
[----:B------:R-:W-:-:S04]  /*2b00*/  UIADD3 UR4, UPT, UPT, UR6, 0x1, URZ ;  /* 0x0000000106047890 */ /* 0x000fc8000fffe0ff */
[----:B------:R-:W-:-:S04]  /*2b10*/  UISETP.NE.AND UP0, UPT, UR4, 0x2, UPT ;  /* 0x000000020400788c */ /* 0x000fc8000bf05270 */
[----:B------:R-:W-:Y:S02]  /*2b20*/  USEL UR7, URZ, 0x1, UP0 ;  /* 0x00000001ff077887 */ /* 0x000fe40008000000 */
[----:B------:R-:W-:-:S04]  /*2b30*/  USEL UR4, UR4, URZ, UP0 ;  /* 0x000000ff04047287 */ /* 0x000fc80008000000 */
[----:B------:R-:W-:Y:S01]  /*2b40*/  ULEA UR4, UR4, UR37, 0x3 ;  /* 0x0000002504047291 */ /* 0x000fe2000f8e18ff */
[----:B-1----:R-:W-:-:S04]  /*2b50*/  LOP3.LUT R3, R12, UR7, RZ, 0x3c, !PT ;  /* 0x000000070c037c12 */ /* 0x002fc8000f8e3cff */
[----:B------:R-:W-:-:S04]  /*2b60*/  SHF.L.U32 R0, R3, 0x1f, RZ ;  /* 0x0000001f03007819 */ /* 0x000fc800000006ff */
[----:B------:R-:W1:Y:S02]  /*2b70*/  SYNCS.PHASECHK.TRANS64 P0, [UR4+0xa0], R0 ;  /* 0x0000a000ff0075a7 */ /* 0x000e640008001004 */
[----:B-1----:R-:W-:Y:S05]  /*2b80*/  @P0 EXIT ;  /* 0x000000000000094d */ /* 0x002fea0003800000 */
[----:B------:R-:W-:Y:S02]  /*2b90*/  SHF.L.U32 R3, R3, 0x1f, RZ ;  /* 0x0000001f03037819 */ /* 0x000fe400000006ff */
[----:B------:R-:W-:-:S07]  /*2ba0*/  MOV R0, UR4 ;  /* 0x0000000400007c02 */ /* 0x000fce0008000f00 */
.L_x_50:
[----:B-1----:R1:W2:Y:S02]  /*2bb0*/  SYNCS.PHASECHK.TRANS64.TRYWAIT P0, [R0+URZ+0xa0], R3 ;  /* 0x0000a003000075a7 */ /* 0x0022a400080011ff */
[----:B--2---:R-:W-:Y:S05]  /*2bc0*/  @!P0 NANOSLEEP.SYNCS 0x989680 ;  /* 0x009896800000895d */ /* 0x004fea0003900000 */
[----:B------:R-:W2:Y:S02]  /*2bd0*/  @!P0 SYNCS.PHASECHK.TRANS64 P0, [R0+URZ+0xa0], R3 ;  /* 0x0000a003000085a7 */ /* 0x000ea400080010ff */
[----:B--2---:R-:W-:Y:S05]  /*2be0*/  @P0 EXIT ;  /* 0x000000000000094d */ /* 0x004fea0003800000 */
[----:B------:R-:W-:Y:S05]  /*2bf0*/  BRA `(.L_x_50) ;  /* 0xfffffffc00ec7947 */ /* 0x000fea000383ffff */
.L_x_43:
[----:B------:R-:W-:-:S09]  /*2c00*/  UISETP.NE.AND UP1, UPT, UR8, URZ, UPT ;  /* 0x000000ff0800728c */ /* 0x000fd2000bf25270 */
[----:B------:R-:W-:Y:S05]  /*2c10*/  BRA.U UP1, `(.L_x_51) ;  /* 0x0000000d01cc7547 */ /* 0x000fea000b800000 */
[----:B------:R-:W-:Y:S01]  /*2c20*/  UMOV UR4, 0x40 ;  /* 0x0000004000047882 */ /* 0x000fe20000000000 */
[----:B------:R-:W-:Y:S01]  /*2c30*/  NOP ;  /* 0x0000000000007918 */ /* 0x000fe20000000000 */
[----:B------:R-:W-:Y:S01]  /*2c40*/  ULEA UR4, UR37, UR4, 0x18 ;  /* 0x0000000425047291 */ /* 0x000fe2000f8ec0ff */
[----:B------:R-:W-:Y:S02]  /*2c50*/  UMOV UR5, 0x400 ;  /* 0x0000040000057882 */ /* 0x000fe40000000000 */
[----:B------:R-:W-:-:S06]  /*2c60*/  ULEA UR37, UR37, UR5, 0x18 ;  /* 0x0000000525257291 */ /* 0x000fcc000f8ec0ff */
[----:B------:R-:W1:Y:S02]  /*2c70*/  LDS.U8 R0, [UR4+0x1c] ;  /* 0x00001c04ff007984 */ /* 0x000e640008000000 */
[----:B-1----:R-:W-:-:S13]  /*2c80*/  ISETP.NE.AND P0, PT, R0, RZ, PT ;  /* 0x000000ff0000720c */ /* 0x002fda0003f05270 */
[----:B------:R-:W-:Y:S05]  /*2c90*/  @P0 BRA `(.L_x_52) ;  /* 0x0000000000580947 */ /* 0x000fea0003800000 */
[----:B------:R-:W-:-:S13]  /*2ca0*/  ELECT P0, URZ, PT ;  /* 0x0000000000ff782f */ /* 0x000fda0003800000 */
[----:B------:R-:W-:Y:S05]  /*2cb0*/  @!P0 BRA `(.L_x_53) ;  /* 0x0000000000608947 */ /* 0x000fea0003800000 */
[----:B------:R-:W-:Y:S01]  /*2cc0*/  UMOV UR5, 0x10 ;  /* 0x0000001000057882 */ /* 0x000fe20000000000 */
[----:B------:R-:W-:Y:S01]  /*2cd0*/  HFMA2 R0, -RZ, RZ, 0, 5.9604644775390625e-08 ;  /* 0x00000001ff007431 */ /* 0x000fe200000001ff */
[----:B------:R-:W-:-:S03]  /*2ce0*/  MOV R2, 0xffff ;  /* 0x0000ffff00027802 */ /* 0x000fc60000000f00 */
[----:B------:R-:W-:Y:S04]  /*2cf0*/  DEPBAR.LE SB1, 0x36 ;  /* 0x00009d800000791a */ /* 0x000fe80000000000 */
[----:B------:R-:W1:Y:S02]  /*2d00*/  UTCATOMSWS.FIND_AND_SET.ALIGN UP0, UR5, UR5 ;  /* 0x00000005000575e3 */ /* 0x000e640008000800 */
[----:B-1----:R-:W-:Y:S01]  /*2d10*/  MOV R3, UR5 ;  /* 0x0000000500037c02 */ /* 0x002fe20008000f00 */
[----:B------:R-:W-:Y:S06]  /*2d20*/  BRA.U UP0, `(.L_x_54) ;  /* 0x0000000100187547 */ /* 0x000fec000b800000 */
.L_x_55:
[----:B------:R-:W-:Y:S05]  /*2d30*/  NANOSLEEP 0x64 ;  /* 0x000000640000795d */ /* 0x000fea0003800000 */
[----:B------:R-:W-:-:S05]  /*2d40*/  UMOV UR5, 0x10 ;  /* 0x0000001000057882 */ /* 0x000fca0000000000 */
[----:B------:R-:W-:Y:S04]  /*2d50*/  DEPBAR.LE SB1, 0x36 ;  /* 0x00009d800000791a */ /* 0x000fe80000000000 */
[----:B------:R-:W1:Y:S02]  /*2d60*/  UTCATOMSWS.FIND_AND_SET.ALIGN UP0, UR5, UR5 ;  /* 0x00000005000575e3 */ /* 0x000e640008000800 */
[----:B-1----:R-:W-:Y:S01]  /*2d70*/  MOV R3, UR5 ;  /* 0x0000000500037c02 */ /* 0x002fe20008000f00 */
[----:B------:R-:W-:Y:S05]  /*2d80*/  BRA.U !UP0, `(.L_x_55) ;  /* 0xfffffffd08e87547 */ /* 0x000fea000b83ffff */
.L_x_54:
[-C--:B------:R-:W-:Y:S02]  /*2d90*/  SHF.L.U32 R2, R2, R3.reuse, RZ ;  /* 0x0000000302027219 */ /* 0x080fe400000006ff */
[----:B------:R-:W-:Y:S01]  /*2da0*/  SHF.L.U32 R0, R0, R3, RZ ;  /* 0x0000000300007219 */ /* 0x000fe200000006ff */
[----:B------:R-:W-:Y:S02]  /*2db0*/  IMAD.SHL.U32 R3, R3, 0x20, RZ ;  /* 0x0000002003037824 */ /* 0x000fe400078e00ff */
[----:B------:R1:W-:Y:S04]  /*2dc0*/  ATOMS.OR RZ, [UR4+0x14], R2 ;  /* 0x00001402ffff798c */ /* 0x0003e8000b000004 */
[----:B------:R1:W-:Y:S04]  /*2dd0*/  ATOMS.OR RZ, [UR4+0x18], R0 ;  /* 0x00001800ffff798c */ /* 0x0003e8000b000004 */
[----:B------:R1:W-:Y:S01]  /*2de0*/  STS [UR37+0x140], R3 ;  /* 0x00014003ff007988 */ /* 0x0003e20008000825 */
[----:B------:R-:W-:Y:S05]  /*2df0*/  BRA `(.L_x_53) ;  /* 0x0000000000107947 */ /* 0x000fea0003800000 */
.L_x_52:
[----:B------:R-:W-:Y:S02]  /*2e00*/  MOV R0, 0xffffffff ;  /* 0xffffffff00007802 */ /* 0x000fe40000000f00 */
[----:B------:R-:W-:-:S03]  /*2e10*/  MOV R2, 0x2e40 ;  /* 0x00002e4000027802 */ /* 0x000fc60000000f00 */
[----:B------:R1:W-:Y:S04]  /*2e20*/  STS [UR37+0x140], R0 ;  /* 0x00014000ff007988 */ /* 0x0003e80008000825 */
[----:B-1-3-5:R-:W-:Y:S05]  /*2e30*/  CALL.REL.NOINC `($__internal_1_$__cuda_sm10x_tcgen05_guardrail_trap_phase_invalid_during_alloc) ;  /* 0x0000003c00c07944 */ /* 0x02afea0003c00000 */
.L_x_53:
[----:B------:R-:W-:Y:S05]  /*2e40*/  WARPSYNC.ALL ;  /* 0x0000000000007948 */ /* 0x000fea0003800000 */
[----:B------:R-:W2:Y:S01]  /*2e50*/  S2UR UR5, SR_CgaCtaId ;  /* 0x00000000000579c3 */ /* 0x000ea20000008800 */
[----:B------:R-:W-:Y:S01]  /*2e60*/  UMOV UR4, 0x400 ;  /* 0x0000040000047882 */ /* 0x000fe20000000000 */
[----:B------:R-:W-:-:S06]  /*2e70*/  NOP ;  /* 0x0000000000007918 */ /* 0x000fcc0000000000 */
[----:B------:R-:W-:Y:S06]  /*2e80*/  BAR.ARV 0x6, 0xa0 ;  /* 0x0182800000007b1d */ /* 0x000fec0000002000 */
[----:B------:R-:W4:Y:S01]  /*2e90*/  LDCU UR7, c[0x0][0x38c] ;  /* 0x00007180ff0777ac */ /* 0x000f220008000800 */
[----:B------:R-:W-:Y:S01]  /*2ea0*/  IMAD.MOV.U32 R11, RZ, RZ, 0x1 ;  /* 0x00000001ff0b7424 */ /* 0x000fe200078e00ff */
[----:B------:R-:W-:Y:S01]  /*2eb0*/  CS2R R8, SRZ ;  /* 0x0000000000087805 */ /* 0x000fe2000001ff00 */
[----:B------:R-:W-:Y:S01]  /*2ec0*/  IMAD.MOV.U32 R10, RZ, RZ, RZ ;  /* 0x000000ffff0a7224 */ /* 0x000fe200078e00ff */
[----:B------:R-:W3:Y:S01]  /*2ed0*/  LDCU UR6, c[0x0][0x38c] ;  /* 0x00007180ff0677ac */ /* 0x000ee20008000800 */
[----:B------:R-:W-:Y:S01]  /*2ee0*/  UMOV UR15, URZ ;  /* 0x000000ff000f7c82 */ /* 0x000fe20008000000 */
[----:B------:R-:W-:Y:S01]  /*2ef0*/  UMOV UR14, URZ ;  /* 0x000000ff000e7c82 */ /* 0x000fe20008000000 */
[----:B--2---:R-:W-:Y:S01]  /*2f00*/  ULEA UR5, UR5, UR4, 0x18 ;  /* 0x0000000405057291 */ /* 0x004fe2000f8ec0ff */
[----:B------:R-:W-:Y:S01]  /*2f10*/  UMOV UR24, 0x0 ;  /* 0x0000000000187882 */ /* 0x000fe20000000000 */
[----:B------:R-:W-:-:S02]  /*2f20*/  UMOV UR25, 0x4100490 ;  /* 0x0410049000197882 */ /* 0x000fc40000000000 */
[----:B------:R-:W-:Y:S02]  /*2f30*/  UIADD3 UR10, UPT, UPT, UR5, 0x2400, URZ ;  /* 0x00002400050a7890 */ /* 0x000fe4000fffe0ff */
[----:B------:R-:W-:Y:S02]  /*2f40*/  UIADD3 UR11, UPT, UPT, UR5, 0x10400, URZ ;  /* 0x00010400050b7890 */ /* 0x000fe4000fffe0ff */
[----:B----4-:R-:W-:Y:S01]  /*2f50*/  UIADD3 UR7, UPT, UPT, UR7, 0x7f, URZ ;  /* 0x0000007f07077890 */ /* 0x010fe2000fffe0ff */
[----:B-1----:R-:W1:Y:S01]  /*2f60*/  LDS R0, [UR5+0x140] ;  /* 0x00014005ff007984 */ /* 0x002e620008000800 */
[----:B------:R-:W-:Y:S02]  /*2f70*/  USHF.R.U32.HI UR10, URZ, 0x4, UR10 ;  /* 0x00000004ff0a7899 */ /* 0x000fe4000801160a */
[----:B------:R-:W-:Y:S02]  /*2f80*/  USHF.R.S32.HI UR4, URZ, 0x1f, UR7 ;  /* 0x0000001fff047899 */ /* 0x000fe40008011407 */
[----:B------:R-:W-:-:S02]  /*2f90*/  USHF.R.U32.HI UR11, URZ, 0x4, UR11 ;  /* 0x00000004ff0b7899 */ /* 0x000fc4000801160b */
[----:B------:R-:W-:Y:S02]  /*2fa0*/  ULEA.HI UR4, UR4, UR7, URZ, 0x7 ;  /* 0x0000000704047291 */ /* 0x000fe4000f8f38ff */
[----:B------:R-:W-:Y:S02]  /*2fb0*/  ULOP3.LUT UR10, UR10, 0x3fff, URZ, 0xc0, !UPT ;  /* 0x00003fff0a0a7892 */ /* 0x000fe4000f8ec0ff */
[----:B------:R-:W-:Y:S02]  /*2fc0*/  USHF.R.S32.HI UR4, URZ, 0x7, UR4 ;  /* 0x00000007ff047899 */ /* 0x000fe40008011404 */
[----:B------:R-:W-:Y:S02]  /*2fd0*/  ULOP3.LUT UR11, UR11, 0x3fff, URZ, 0xc0, !UPT ;  /* 0x00003fff0b0b7892 */ /* 0x000fe4000f8ec0ff */
[----:B------:R-:W-:Y:S01]  /*2fe0*/  UISETP.LT.AND UP0, UPT, UR4, 0x1, UPT ;  /* 0x000000010400788c */ /* 0x000fe2000bf01270 */
[----:B------:R-:W-:Y:S01]  /*2ff0*/  UMOV UR22, 0x0 ;  /* 0x0000000000167882 */ /* 0x000fe20000000000 */
[----:B------:R-:W-:-:S02]  /*3000*/  UMOV UR23, 0x4100490 ;  /* 0x0410049000177882 */ /* 0x000fc40000000000 */
[----:B------:R-:W-:Y:S02]  /*3010*/  USEL UR9, UR4, 0x1, !UP0 ;  /* 0x0000000104097887 */ /* 0x000fe4000c000000 */
[----:B------:R-:W-:Y:S02]  /*3020*/  ULOP3.LUT UR10, UR10, 0x10000, URZ, 0xfc, !UPT ;  /* 0x000100000a0a7892 */ /* 0x000fe4000f8efcff */
[----:B------:R-:W-:Y:S02]  /*3030*/  ULOP3.LUT UR11, UR11, 0x10000, URZ, 0xfc, !UPT ;  /* 0x000100000b0b7892 */ /* 0x000fe4000f8efcff */
[----:B------:R-:W-:Y:S02]  /*3040*/  UIADD3 UR9, UPT, UPT, -UR9, URZ, URZ ;  /* 0x000000ff09097290 */ /* 0x000fe4000fffe1ff */
[----:B---3--:R-:W-:Y:S01]  /*3050*/  UISETP.GE.AND UP3, UPT, UR6, 0x1, UPT ;  /* 0x000000010600788c */ /* 0x008fe2000bf66270 */
[----:B------:R-:W-:Y:S01]  /*3060*/  UMOV UR20, 0x0 ;  /* 0x0000000000147882 */ /* 0x000fe20000000000 */
[----:B------:R-:W-:Y:S01]  /*3070*/  UMOV UR21, 0x4100490 ;  /* 0x0410049000157882 */ /* 0x000fe20000000000 */
[----:B------:R-:W-:Y:S01]  /*3080*/  UMOV UR18, 0x0 ;  /* 0x0000000000127882 */ /* 0x000fe20000000000 */
[----:B------:R-:W-:Y:S01]  /*3090*/  UMOV UR19, 0x4100490 ;  /* 0x0410049000137882 */ /* 0x000fe20000000000 */
[----:B-1----:R-:W-:-:S15]  /*30a0*/  R2UR UR16, R0 ;  /* 0x00000000001072ca */ /* 0x002fde00000e0000 */
.L_x_62:
[----:B------:R-:W-:Y:S02]  /*30b0*/  LEA R0, R10, UR5, 0x3 ;  /* 0x000000050a007c11 */ /* 0x000fe4000f8e18ff */
[----:B------:R-:W-:Y:S02]  /*30c0*/  SHF.L.U32 R5, R9, 0x1f, RZ ;  /* 0x0000001f09057819 */ /* 0x000fe400000006ff */
[----:B------:R-:W-:Y:S01]  /*30d0*/  PLOP3.LUT P0, PT, PT, PT, UP3, 0x80, 0x8 ;  /* 0x000000000008781c */ /* 0x000fe20003f0f038 */
[----:B------:R-:W-:Y:S01]  /*30e0*/  VIADD R3, R0, 0xa0 ;  /* 0x000000a000037836 */ /* 0x000fe20000000000 */
[----:B-1----:R-:W1:Y:S02]  /*30f0*/  SYNCS.PHASECHK.TRANS64.TRYWAIT P1, [R0+URZ+0x90], R5 ;  /* 0x00009005000075a7 */ /* 0x002e6400080211ff */
[----:B-1-3--:R-:W-:Y:S09]  /*3100*/  @!P1 BRA `(.L_x_56) ;  /* 0x0000003400d89947 */ /* 0x00aff20003800000 */
.L_x_119:
[----:B------:R-:W-:Y:S01]  /*3110*/  LEA R4, R10, UR5, 0x4 ;  /* 0x000000050a047c11 */ /* 0x000fe2000f8e20ff */
[----:B------:R-:W-:Y:S01]  /*3120*/  @UP3 ULEA UR6, UR14, UR5, 0x3 ;  /* 0x000000050e063291 */ /* 0x000fe2000f8e18ff */
[----:B------:R-:W-:Y:S01]  /*3130*/  PLOP3.LUT P2, PT, PT, PT, PT, 0x80, 0x8 ;  /* 0x000000000008781c */ /* 0x000fe20003f4f070 */
[----:B------:R-:W-:Y:S01]  /*3140*/  ULEA UR7, UR15, UR5, 0x3 ;  /* 0x000000050f077291 */ /* 0x000fe2000f8e18ff */
[----:B------:R-:W-:Y:S02]  /*3150*/  PRMT R3, RZ, 0x654, R3 ;  /* 0x00000654ff037816 */ /* 0x000fe40000000003 */
[----:B-1----:R-:W1:Y:S01]  /*3160*/  LDS.128 R4, [R4+0x120] ;  /* 0x0001200004047984 */ /* 0x002e620000000c00 */
[----:B------:R-:W-:Y:S02]  /*3170*/  @P0 SHF.L.U32 R2, R8, 0x1f, RZ ;  /* 0x0000001f08020819 */ /* 0x000fe400000006ff */
[----:B------:R-:W-:Y:S01]  /*3180*/  SHF.L.U32 R0, R11, 0x1f, RZ ;  /* 0x0000001f0b007819 */ /* 0x000fe200000006ff */
[----:B------:R-:W-:Y:S01]  /*3190*/  @!PT LDS RZ, [RZ] ;  /* 0x00000000fffff984 */ /* 0x000fe20000000800 */
[----:B------:R-:W-:Y:S01]  /*31a0*/  @!PT LDS RZ, [RZ] ;  /* 0x00000000fffff984 */ /* 0x000fe20000000800 */
[----:B------:R-:W-:Y:S01]  /*31b0*/  @!PT LDS RZ, [RZ] ;  /* 0x00000000fffff984 */ /* 0x000fe20000000800 */
[----:B------:R-:W-:Y:S01]  /*31c0*/  @!PT LDS RZ, [RZ] ;  /* 0x00000000fffff984 */ /* 0x000fe20000000800 */
[----:B------:R2:W-:Y:S06]  /*31d0*/  MEMBAR.ALL.CTA ;  /* 0x0000000000007992 */ /* 0x0005ec0000008000 */
[----:B--2---:R-:W2:Y:S02]  /*31e0*/  FENCE.VIEW.ASYNC.S ;  /* 0x00000000000073c6 */ /* 0x004ea40000000000 */
[----:B--2---:R2:W-:Y:S01]  /*31f0*/  SYNCS.ARRIVE.TRANS64.RED.A1T0 RZ, [R3+URZ], RZ ;  /* 0x000000ff03ff79a7 */ /* 0x0045e200081004ff */
[----:B------:R2:W3:Y:S01]  /*3200*/  @P0 SYNCS.PHASECHK.TRANS64.TRYWAIT P2, [UR6], R2 ;  /* 0x00000002ff0005a7 */ /* 0x0004e20008041106 */
[----:B------:R-:W-:Y:S01]  /*3210*/  ULEA.HI UR6, UR15, UR15, URZ, 0x1 ;  /* 0x0000000f0f067291 */ /* 0x000fe2000f8f08ff */
[----:B-1----:R-:W-:-:S03]  /*3220*/  LOP3.LUT P1, RZ, R6, 0x1, RZ, 0xc0, !PT ;  /* 0x0000000106ff7812 */ /* 0x002fc6000782c0ff */
[----:B------:R-:W-:Y:S02]  /*3230*/  USHF.L.U32 UR8, UR6, 0x5, URZ ;  /* 0x0000000506087899 */ /* 0x000fe400080006ff */
[----:B------:R-:W-:Y:S02]  /*3240*/  ULOP3.LUT UR6, UR6, 0xffe, URZ, 0xc0, !UPT ;  /* 0x00000ffe06067892 */ /* 0x000fe4000f8ec0ff */
[----:B------:R-:W-:Y:S02]  /*3250*/  ULOP3.LUT UR8, UR8, 0xffffffc0, URZ, 0xc0, !UPT ;  /* 0xffffffc008087892 */ /* 0x000fe4000f8ec0ff */
[----:B------:R-:W-:Y:S02]  /*3260*/  UIADD3 UR6, UPT, UPT, -UR6, UR15, URZ ;  /* 0x0000000f06067290 */ /* 0x000fe4000fffe1ff */
[----:B------:R-:W-:Y:S01]  /*3270*/  UIADD3 UR8, UPT, UPT, UR16, UR8, URZ ;  /* 0x0000000810087290 */ /* 0x000fe2000fffe0ff */
[----:B------:R-:W1:Y:S03]  /*3280*/  SYNCS.PHASECHK.TRANS64.TRYWAIT P0, [UR7+0xd0], R0 ;  /* 0x0000d000ff0075a7 */ /* 0x000e660008001107 */
[----:B------:R-:W-:Y:S01]  /*3290*/  ULEA UR8, UR6, UR8, 0x14 ;  /* 0x0000000806087291 */ /* 0x000fe2000f8ea0ff */
[----:B-123--:R-:W-:Y:S11]  /*32a0*/  @!P0 BRA `(.L_x_57) ;  /* 0x0000003400848947 */ /* 0x00eff60003800000 */
.L_x_121:
[----:B------:R-:W-:Y:S01]  /*32b0*/  IADD3 R10, PT, PT, R10, 0x1, RZ ;  /* 0x000000010a0a7810 */ /* 0x000fe20007ffe0ff */
[----:B------:R-:W-:Y:S06]  /*32c0*/  BRA.U !UP3, `(.L_x_58) ;  /* 0x000000010bc07547 */ /* 0x000fec000b800000 */
[----:B------:R-:W-:Y:S01]  /*32d0*/  UPLOP3.LUT UP4, UPT, UPT, UPT, UPT, 0x40, 0x4 ;  /* 0x000000000004789c */ /* 0x000fe20003f8e870 */
[----:B------:R-:W-:Y:S01]  /*32e0*/  UMOV UR13, UR9 ;  /* 0x00000009000d7c82 */ /* 0x000fe20008000000 */
[----:B------:R-:W-:Y:S01]  /*32f0*/  UMOV UR12, UR4 ;  /* 0x00000004000c7c82 */ /* 0x000fe20008000000 */
[----:B------:R-:W-:-:S08]  /*3300*/  UMOV UR17, UR14 ;  /* 0x0000000e00117c82 */ /* 0x000fd00008000000 */
.L_x_61:
[----:B------:R-:W-:Y:S02]  /*3310*/  UIADD3 UR13, UPT, UPT, UR13, 0x1, URZ ;  /* 0x000000010d0d7890 */ /* 0x000fe4000fffe0ff */
[----:B--2---:R-:W-:Y:S02]  /*3320*/  ULEA UR6, UR17, UR5, 0x3 ;  /* 0x0000000511067291 */ /* 0x004fe4000f8e18ff */
[----:B------:R-:W-:Y:S01]  /*3330*/  UISETP.NE.AND UP0, UPT, UR13, URZ, UPT ;  /* 0x000000ff0d00728c */ /* 0x000fe2000bf05270 */
[----:B---3--:R-:W-:Y:S10]  /*3340*/  @P2 BRA `(.L_x_59) ;  /* 0x00000000000c2947 */ /* 0x008ff40003800000 */
[----:B-1----:R-:W-:Y:S04]  /*3350*/  SHF.L.U32 R3, R8, 0x1f, RZ ;  /* 0x0000001f08037819 */ /* 0x002fe800000006ff */
[----:B------:R-:W1:Y:S02]  /*3360*/  SYNCS.PHASECHK.TRANS64.TRYWAIT P0, [UR6], R3 ;  /* 0x00000003ff0075a7 */ /* 0x000e640008001106 */
[----:B-1----:R-:W-:Y:S05]  /*3370*/  @!P0 BRA `(.L_x_60) ;  /* 0x0000003400688947 */ /* 0x002fea0003800000 */
.L_x_59:
[----:B------:R-:W-:Y:S01]  /*3380*/  UISETP.NE.AND UP1, UPT, UR12, 0x1, UPT ;  /* 0x000000010c00788c */ /* 0x000fe2000bf25270 */
[----:B------:R-:W-:Y:S01]  /*3390*/  PLOP3.LUT P2, PT, PT, PT, PT, 0x80, 0x8 ;  /* 0x000000000008781c */ /* 0x000fe20003f4f070 */
[----:B------:R-:W-:Y:S02]  /*33a0*/  UIADD3 UR14, UPT, UPT, UR17, 0x1, URZ ;  /* 0x00000001110e7890 */ /* 0x000fe4000fffe0ff */
[----:B------:R-:W-:Y:S02]  /*33b0*/  ULEA UR28, UR17, UR11, 0x9 ;  /* 0x0000000b111c7291 */ /* 0x000fe4000f8e48ff */
[----:B------:R-:W-:Y:S01]  /*33c0*/  UISETP.NE.AND UP2, UPT, UR14, 0x7, UPT ;  /* 0x000000070e00788c */ /* 0x000fe2000bf45270 */
[----:B------:R-:W-:Y:S01]  /*33d0*/  PLOP3.LUT P0, PT, PT, PT, UP1, 0x80, 0x8 ;  /* 0x000000000008781c */ /* 0x000fe20003f0f018 */
[----:B------:R-:W-:Y:S02]  /*33e0*/  UIADD3 UR40, UPT, UPT, UR28, 0x2, URZ ;  /* 0x000000021c287890 */ /* 0x000fe4000fffe0ff */
[----:B------:R-:W-:Y:S02]  /*33f0*/  USEL UR27, URZ, 0x1, UP2 ;  /* 0x00000001ff1b7887 */ /* 0x000fe40009000000 */
[----:B------:R-:W-:Y:S02]  /*3400*/  USEL UR14, UR14, URZ, UP2 ;  /* 0x000000ff0e0e7287 */ /* 0x000fe40009000000 */
[----:B------:R-:W-:Y:S02]  /*3410*/  UIADD3 UR36, UPT, UPT, UR28, 0x4, URZ ;  /* 0x000000041c247890 */ /* 0x000fe4000fffe0ff */
[----:B------:R-:W-:Y:S01]  /*3420*/  @UP1 ULEA UR26, UR14, UR5, 0x3 ;  /* 0x000000050e1a1291 */ /* 0x000fe2000f8e18ff */
[----:B------:R-:W-:Y:S01]  /*3430*/  LOP3.LUT R8, R8, UR27, RZ, 0x3c, !PT ;  /* 0x0000001b08087c12 */ /* 0x000fe2000f8e3cff */
[----:B------:R-:W-:Y:S02]  /*3440*/  UIADD3 UR32, UPT, UPT, UR28, 0x6, URZ ;  /* 0x000000061c207890 */ /* 0x000fe4000fffe0ff */
[----:B------:R-:W-:Y:S01]  /*3450*/  UIADD3 UR6, UPT, UPT, UR6, 0x38, URZ ;  /* 0x0000003806067890 */ /* 0x000fe2000fffe0ff */
[----:B-1----:R-:W-:Y:S01]  /*3460*/  @P0 SHF.L.U32 R0, R8, 0x1f, RZ ;  /* 0x0000001f08000819 */ /* 0x002fe200000006ff */
[----:B------:R-:W-:Y:S01]  /*3470*/  UIADD3 UR12, UPT, UPT, UR12, -0x1, URZ ;  /* 0xffffffff0c0c7890 */ /* 0x000fe2000fffe0ff */
[----:B------:R-:W-:Y:S02]  /*3480*/  UMOV UR29, 0x40004040 ;  /* 0x40004040001d7882 */ /* 0x000fe40000000000 */
[----:B------:R2:W3:Y:S01]  /*3490*/  @P0 SYNCS.PHASECHK.TRANS64.TRYWAIT P2, [UR26], R0 ;  /* 0x00000000ff0005a7 */ /* 0x0004e2000804111a */
[----:B------:R-:W-:Y:S01]  /*34a0*/  ULEA UR26, UR17, UR10, 0x9 ;  /* 0x0000000a111a7291 */ /* 0x000fe2000f8e48ff */
[----:B------:R-:W-:Y:S01]  /*34b0*/  UMOV UR27, 0x40004040 ;  /* 0x40004040001b7882 */ /* 0x000fe20000000000 */
[----:B------:R-:W-:Y:S02]  /*34c0*/  UMOV UR41, 0x40004040 ;  /* 0x4000404000297882 */ /* 0x000fe40000000000 */
[----:B------:R-:W-:Y:S02]  /*34d0*/  UIADD3 UR38, UPT, UPT, UR26, 0x2, URZ ;  /* 0x000000021a267890 */ /* 0x000fe4000fffe0ff */
[----:B------:R-:W-:Y:S02]  /*34e0*/  UIADD3 UR34, UPT, UPT, UR26, 0x4, URZ ;  /* 0x000000041a227890 */ /* 0x000fe4000fffe0ff */
[----:B------:R-:W-:Y:S01]  /*34f0*/  UIADD3 UR30, UPT, UPT, UR26, 0x6, URZ ;  /* 0x000000061a1e7890 */ /* 0x000fe2000fffe0ff */
[----:B------:R2:W-:Y:S01]  /*3500*/  UTCQMMA gdesc[UR26], gdesc[UR28], tmem[UR8], tmem[UR24], idesc[UR25], UP4 ;  /* 0x00ff181c1a0075ea */ /* 0x0005e2000a000308 */
[----:B------:R-:W-:Y:S01]  /*3510*/  UPLOP3.LUT UP4, UPT, UPT, UPT, UPT, 0x80, 0x8 ;  /* 0x000000000008789c */ /* 0x000fe20003f8f070 */
[----:B------:R-:W-:Y:S01]  /*3520*/  UMOV UR39, 0x40004040 ;  /* 0x4000404000277882 */ /* 0x000fe20000000000 */
[----:B------:R-:W-:Y:S01]  /*3530*/  UMOV UR37, 0x40004040 ;  /* 0x4000404000257882 */ /* 0x000fe20000000000 */
[----:B------:R2:W-:Y:S01]  /*3540*/  UTCQMMA gdesc[UR38], gdesc[UR40], tmem[UR8], tmem[UR22], idesc[UR23], UPT ;  /* 0x00ff1628260075ea */ /* 0x0005e2000b800308 */
[----:B------:R-:W-:Y:S01]  /*3550*/  UMOV UR35, 0x40004040 ;  /* 0x4000404000237882 */ /* 0x000fe20000000000 */
[----:B------:R-:W-:Y:S01]  /*3560*/  UMOV UR33, 0x40004040 ;  /* 0x4000404000217882 */ /* 0x000fe20000000000 */
[----:B------:R-:W-:Y:S01]  /*3570*/  UMOV UR31, 0x40004040 ;  /* 0x40004040001f7882 */ /* 0x000fe20000000000 */
[----:B------:R2:W-:Y:S01]  /*3580*/  UTCQMMA gdesc[UR34], gdesc[UR36], tmem[UR8], tmem[UR20], idesc[UR21], UPT ;  /* 0x00ff1424220075ea */ /* 0x0005e2000b800308 */
[----:B------:R2:W-:Y:S01]  /*3590*/  UTCQMMA gdesc[UR30], gdesc[UR32], tmem[UR8], tmem[UR18], idesc[UR19], UPT ;  /* 0x00ff12201e0075ea */ /* 0x0005e2000b800308 */
[----:B------:R2:W-:Y:S01]  /*35a0*/  UTCBAR [UR6], URZ ;  /* 0x000000ff060073e9 */ /* 0x0005e200080000ff */
[----:B------:R-:W-:Y:S01]  /*35b0*/  UMOV UR17, UR14 ;  /* 0x0000000e00117c82 */ /* 0x000fe20008000000 */
[----:B------:R-:W-:Y:S05]  /*35c0*/  BRA.U UP0, `(.L_x_61) ;  /* 0xfffffffd00507547 */ /* 0x000fea000b83ffff */
.L_x_58:
[----:B------:R-:W-:Y:S01]  /*35d0*/  UIADD3 UR15, UPT, UPT, UR15, 0x1, URZ ;  /* 0x000000010f0f7890 */ /* 0x000fe2000fffe0ff */
[C---:B------:R-:W-:Y:S01]  /*35e0*/  ISETP.NE.AND P0, PT, R10.reuse, 0x2, PT ;  /* 0x000000020a00780c */ /* 0x040fe20003f05270 */
[----:B------:R-:W-:Y:S02]  /*35f0*/  UIADD3 UR7, UPT, UPT, UR7, 0xb0, URZ ;  /* 0x000000b007077890 */ /* 0x000fe4000fffe0ff */
[----:B------:R-:W-:Y:S01]  /*3600*/  UISETP.NE.AND UP0, UPT, UR15, 0x4, UPT ;  /* 0x000000040f00788c */ /* 0x000fe2000bf05270 */
[----:B-12---:R-:W-:Y:S02]  /*3610*/  SEL R0, RZ, 0x1, P0 ;  /* 0x00000001ff007807 */ /* 0x006fe40000000000 */
[----:B------:R-:W-:Y:S01]  /*3620*/  SEL R10, R10, RZ, P0 ;  /* 0x000000ff0a0a7207 */ /* 0x000fe20000000000 */
[----:B------:R-:W-:Y:S01]  /*3630*/  USEL UR6, URZ, 0x1, UP0 ;  /* 0x00000001ff067887 */ /* 0x000fe20008000000 */
[----:B------:R-:W-:Y:S01]  /*3640*/  LOP3.LUT R9, R9, R0, RZ, 0x3c, !PT ;  /* 0x0000000009097212 */ /* 0x000fe200078e3cff */
[----:B------:R-:W-:Y:S01]  /*3650*/  USEL UR15, UR15, URZ, UP0 ;  /* 0x000000ff0f0f7287 */ /* 0x000fe20008000000 */
[----:B------:R1:W-:Y:S03]  /*3660*/  UTCBAR [UR7], URZ ;  /* 0x000000ff070073e9 */ /* 0x0003e600080000ff */
[----:B------:R-:W-:Y:S01]  /*3670*/  LOP3.LUT R11, R11, UR6, RZ, 0x3c, !PT ;  /* 0x000000060b0b7c12 */ /* 0x000fe2000f8e3cff */
[----:B------:R-:W-:Y:S07]  /*3680*/  @P1 BRA `(.L_x_62) ;  /* 0xfffffff800881947 */ /* 0x000fee000383ffff */
[----:B------:R-:W2:Y:S01]  /*3690*/  S2UR UR4, SR_CgaCtaId ;  /* 0x00000000000479c3 */ /* 0x000ea20000008800 */
[----:B------:R-:W-:Y:S01]  /*36a0*/  ELECT P0, URZ, PT ;  /* 0x0000000000ff782f */ /* 0x000fe20003800000 */
[----:B------:R-:W-:Y:S01]  /*36b0*/  IMAD.MOV.U32 R0, RZ, RZ, 0x1 ;  /* 0x00000001ff007424 */ /* 0x000fe200078e00ff */
[----:B------:R-:W-:Y:S01]  /*36c0*/  UIADD3 UR5, UPT, UPT, UR5, 0xd0, URZ ;  /* 0x000000d005057890 */ /* 0x000fe2000fffe0ff */
[----:B------:R-:W-:Y:S01]  /*36d0*/  SHF.L.U32 R3, R11, 0x1f, RZ ;  /* 0x0000001f0b037819 */ /* 0x000fe200000006ff */
[----:B------:R-:W-:-:S03]  /*36e0*/  UMOV UR6, 0x40 ;  /* 0x0000004000067882 */ /* 0x000fc60000000000 */
[----:B------:R-:W-:Y:S01]  /*36f0*/  UVIRTCOUNT.DEALLOC.SMPOOL 0x80 ;  /* 0x000000800000784c */ /* 0x000fe20000000000 */
[----:B--2---:R-:W-:Y:S02]  /*3700*/  ULEA UR4, UR4, UR6, 0x18 ;  /* 0x0000000604047291 */ /* 0x004fe4000f8ec0ff */
[----:B------:R-:W-:-:S07]  /*3710*/  ULEA UR6, UR15, UR5, 0x3 ;  /* 0x000000050f067291 */ /* 0x000fce000f8e18ff */
[----:B------:R2:W-:Y:S02]  /*3720*/  @P0 STS.U8 [UR4+0x1c], R0 ;  /* 0x00001c00ff000988 */ /* 0x0005e40008000004 */
[----:B------:R-:W4:Y:S02]  /*3730*/  SYNCS.PHASECHK.TRANS64.TRYWAIT P0, [UR6], R3 ;  /* 0x00000003ff0075a7 */ /* 0x000f240008001106 */
[----:B--2-4-:R-:W-:Y:S05]  /*3740*/  @!P0 BRA `(.L_x_63) ;  /* 0x00000030008c8947 */ /* 0x014fea0003800000 */
.L_x_124:
[----:B-1----:R-:W-:-:S04]  /*3750*/  UIADD3 UR7, UPT, UPT, UR15, 0x1, URZ ;  /* 0x000000010f077890 */ /* 0x002fc8000fffe0ff */
[----:B------:R-:W-:-:S04]  /*3760*/  UISETP.NE.AND UP0, UPT, UR7, 0x4, UPT ;  /* 0x000000040700788c */ /* 0x000fc8000bf05270 */
[----:B------:R-:W-:Y:S02]  /*3770*/  USEL UR8, URZ, 0x1, UP0 ;  /* 0x00000001ff087887 */ /* 0x000fe40008000000 */
[----:B------:R-:W-:-:S04]  /*3780*/  USEL UR7, UR7, URZ, UP0 ;  /* 0x000000ff07077287 */ /* 0x000fc80008000000 */
[----:B------:R-:W-:Y:S01]  /*3790*/  ULEA UR6, UR7, UR5, 0x3 ;  /* 0x0000000507067291 */ /* 0x000fe2000f8e18ff */
[----:B------:R-:W-:-:S04]  /*37a0*/  LOP3.LUT R2, R11, UR8, RZ, 0x3c, !PT ;  /* 0x000000080b027c12 */ /* 0x000fc8000f8e3cff */
[----:B--2---:R-:W-:-:S04]  /*37b0*/  SHF.L.U32 R3, R2, 0x1f, RZ ;  /* 0x0000001f02037819 */ /* 0x004fc800000006ff */
[----:B------:R-:W1:Y:S02]  /*37c0*/  SYNCS.PHASECHK.TRANS64.TRYWAIT P0, [UR6], R3 ;  /* 0x00000003ff0075a7 */ /* 0x000e640008001106 */
[----:B-1----:R-:W-:Y:S05]  /*37d0*/  @!P0 BRA `(.L_x_64) ;  /* 0x0000003000808947 */ /* 0x002fea0003800000 */
.L_x_126:
        /* <DEDUP_REMOVED lines=9> */
.L_x_128:
[----:B------:R-:W-:-:S04]  /*3870*/  UIADD3 UR7, UPT, UPT, UR7, 0x1, URZ ;  /* 0x0000000107077890 */ /* 0x000fc8000fffe0ff */
[----:B------:R-:W-:-:S04]  /*3880*/  UISETP.NE.AND UP0, UPT, UR7, 0x4, UPT ;  /* 0x000000040700788c */ /* 0x000fc8000bf05270 */
[----:B------:R-:W-:Y:S02]  /*3890*/  USEL UR6, URZ, 0x1, UP0 ;  /* 0x00000001ff067887 */ /* 0x000fe40008000000 */
[----:B------:R-:W-:-:S04]  /*38a0*/  USEL UR7, UR7, URZ, UP0 ;  /* 0x000000ff07077287 */ /* 0x000fc80008000000 */
[----:B------:R-:W-:Y:S01]  /*38b0*/  ULEA UR7, UR7, UR5, 0x3 ;  /* 0x0000000507077291 */ /* 0x000fe2000f8e18ff */
[----:B-1----:R-:W-:-:S04]  /*38c0*/  LOP3.LUT R3, R2, UR6, RZ, 0x3c, !PT ;  /* 0x0000000602037c12 */ /* 0x002fc8000f8e3cff */
[----:B------:R-:W-:-:S04]  /*38d0*/  SHF.L.U32 R3, R3, 0x1f, RZ ;  /* 0x0000001f03037819 */ /* 0x000fc800000006ff */
[----:B------:R-:W1:Y:S02]  /*38e0*/  SYNCS.PHASECHK.TRANS64.TRYWAIT P0, [UR7], R3 ;  /* 0x00000003ff0075a7 */ /* 0x000e640008001107 */
[----:B-1----:R-:W-:Y:S05]  /*38f0*/  @!P0 BRA `(.L_x_66) ;  /* 0x0000003000688947 */ /* 0x002fea0003800000 */
.L_x_130:
[----:B------:R-:W-:Y:S01]  /*3900*/  NOP ;  /* 0x0000000000007918 */ /* 0x000fe20000000000 */
[----:B-1----:R-:W1:Y:S01]  /*3910*/  LDS R0, [UR4+0x14] ;  /* 0x00001404ff007984 */ /* 0x002e620008000800 */
[----:B------:R-:W-:Y:S01]  /*3920*/  ULOP3.LUT UR6, UR16, 0xffff, URZ, 0xc0, !UPT ;  /* 0x0000ffff10067892 */ /* 0x000fe2000f8ec0ff */
[----:B------:R-:W-:Y:S01]  /*3930*/  UMOV UR8, 0xffff ;  /* 0x0000ffff00087882 */ /* 0x000fe20000000000 */
[----:B------:R-:W-:Y:S02]  /*3940*/  UMOV UR5, 0x1 ;  /* 0x0000000100057882 */ /* 0x000fe40000000000 */
[----:B------:R-:W-:-:S04]  /*3950*/  USHF.R.U32.HI UR6, URZ, 0x5, UR6 ;  /* 0x00000005ff067899 */ /* 0x000fc80008011606 */
[----:B------:R-:W-:Y:S02]  /*3960*/  USHF.L.U32 UR8, UR8, UR6, URZ ;  /* 0x0000000608087299 */ /* 0x000fe400080006ff */
[----:B------:R-:W-:-:S04]  /*3970*/  USHF.L.U32 UR5, UR5, UR6, URZ ;  /* 0x0000000605057299 */ /* 0x000fc800080006ff */
[----:B-1----:R-:W-:-:S04]  /*3980*/  LOP3.LUT R0, R0, UR8, RZ, 0xc0, !PT ;  /* 0x0000000800007c12 */ /* 0x002fc8000f8ec0ff */
[----:B------:R-:W-:-:S13]  /*3990*/  ISETP.NE.AND P0, PT, R0, UR8, PT ;  /* 0x0000000800007c0c */ /* 0x000fda000bf05270 */
[----:B------:R-:W-:Y:S05]  /*39a0*/  @P0 BRA `(.L_x_67) ;  /* 0x0000000000580947 */ /* 0x000fea0003800000 */
[----:B------:R-:W1:Y:S02]  /*39b0*/  LDS R0, [UR4+0x18] ;  /* 0x00001804ff007984 */ /* 0x000e640008000800 */
[----:B-1----:R-:W-:-:S04]  /*39c0*/  LOP3.LUT R0, R0, UR5, RZ, 0xc0, !PT ;  /* 0x0000000500007c12 */ /* 0x002fc8000f8ec0ff */
[----:B------:R-:W-:-:S13]  /*39d0*/  ISETP.NE.AND P0, PT, R0, UR5, PT ;  /* 0x0000000500007c0c */ /* 0x000fda000bf05270 */
[----:B------:R-:W-:Y:S05]  /*39e0*/  @P0 BRA `(.L_x_68) ;  /* 0x00000000003c0947 */ /* 0x000fea0003800000 */
[----:B------:R-:W1:Y:S01]  /*39f0*/  S2R R2, SR_LANEID ;  /* 0x0000000000027919 */ /* 0x000e620000000000 */
[----:B------:R-:W-:Y:S01]  /*3a00*/  ULOP3.LUT UR8, URZ, UR8, URZ, 0x33, !UPT ;  /* 0x00000008ff087292 */ /* 0x000fe2000f8e33ff */
[----:B------:R-:W-:Y:S01]  /*3a10*/  LOP3.LUT R4, RZ, UR5, RZ, 0x33, !PT ;  /* 0x00000005ff047c12 */ /* 0x000fe2000f8e33ff */
[----:B------:R-:W-:Y:S02]  /*3a20*/  VOTEU.ANY UR7, UPT, PT ;  /* 0x0000000000077886 */ /* 0x000fe400038e0100 */
[----:B------:R-:W-:Y:S01]  /*3a30*/  UFLO.U32 UR7, UR7 ;  /* 0x00000007000772bd */ /* 0x000fe200080e0000 */
[----:B------:R-:W2:Y:S01]  /*3a40*/  REDUX UR5, R4 ;  /* 0x00000000040573c4 */ /* 0x000ea20000000000 */
[----:B------:R-:W-:-:S06]  /*3a50*/  IMAD.U32 R0, RZ, RZ, UR8 ;  /* 0x00000008ff007e24 */ /* 0x000fcc000f8e00ff */
[----:B------:R4:W-:Y:S01]  /*3a60*/  UTCATOMSWS.AND URZ, UR8 ;  /* 0x0000000800ff79e3 */ /* 0x0009e20008000000 */
[----:B------:R-:W3:Y:S01]  /*3a70*/  REDUX UR6, R0 ;  /* 0x00000000000673c4 */ /* 0x000ee20000000000 */
[----:B-1----:R-:W-:Y:S01]  /*3a80*/  ISETP.EQ.U32.AND P0, PT, R2, UR7, PT ;  /* 0x0000000702007c0c */ /* 0x002fe2000bf02070 */
[----:B--2---:R-:W-:Y:S01]  /*3a90*/  IMAD.U32 R2, RZ, RZ, UR5 ;  /* 0x00000005ff027e24 */ /* 0x004fe2000f8e00ff */
[----:B---3--:R-:W-:-:S11]  /*3aa0*/  MOV R3, UR6 ;  /* 0x0000000600037c02 */ /* 0x008fd60008000f00 */
[----:B------:R4:W-:Y:S04]  /*3ab0*/  @P0 ATOMS.AND RZ, [UR4+0x14], R3 ;  /* 0x00001403ffff098c */ /* 0x0009e8000a800004 */
[----:B------:R4:W-:Y:S01]  /*3ac0*/  @P0 ATOMS.AND RZ, [UR4+0x18], R2 ;  /* 0x00001802ffff098c */ /* 0x0009e2000a800004 */
[----:B------:R-:W-:Y:S05]  /*3ad0*/  BRA `(.L_x_69) ;  /* 0x0000000000147947 */ /* 0x000fea0003800000 */
.L_x_68:
[----:B------:R-:W-:Y:S02]  /*3ae0*/  MOV R2, 0x3b00 ;  /* 0x00003b0000027802 */ /* 0x000fe40000000f00 */
[----:B---3-5:R-:W-:Y:S05]  /*3af0*/  CALL.REL.NOINC `($__internal_0_$__cuda_sm10x_tcgen05_guardrail_trap_col_being_dealloced_not_returned_by_alloc) ;  /* 0x0000003000847944 */ /* 0x028fea0003c00000 */
[----:B------:R-:W-:Y:S05]  /*3b00*/  BRA `(.L_x_69) ;  /* 0x0000000000087947 */ /* 0x000fea0003800000 */
.L_x_67:
[----:B------:R-:W-:Y:S02]  /*3b10*/  MOV R2, 0x3b30 ;  /* 0x00003b3000027802 */ /* 0x000fe40000000f00 */
[----:B---3-5:R-:W-:Y:S05]  /*3b20*/  CALL.REL.NOINC `($__internal_2_$__cuda_sm10x_tcgen05_guardrail_trap_unallocated_columns_being_dealloced) ;  /* 0x0000003000907944 */ /* 0x028fea0003c00000 */
.L_x_69:
[----:B------:R-:W-:Y:S01]  /*3b30*/  NOP ;  /* 0x0000000000007918 */ /* 0x000fe20000000000 */
[----:B----4-:R-:W-:Y:S05]  /*3b40*/  EXIT ;  /* 0x000000000000794d */ /* 0x010fea0003800000 */
.L_x_51:
[----:B------:R-:W-:-:S09]  /*3b50*/  UISETP.NE.OR UP2, UPT, UR8, 0x3, !UP2 ;  /* 0x000000030800788c */ /* 0x000fd2000d745670 */
[----:B------:R-:W-:Y:S05]  /*3b60*/  BRA.U UP2, `(.L_x_70) ;  /* 0x0000000902c87547 */ /* 0x000fea000b800000 */
[----:B------:R-:W1:Y:S01]  /*3b70*/  LDCU.64 UR6, c[0x0][0x888] ;  /* 0x00011100ff0677ac */ /* 0x000e620008000a00 */
[----:B------:R-:W2:Y:S01]  /*3b80*/  LDC R0, c[0x0][0xb30] ;  /* 0x0002cc00ff007b82 */ /* 0x000ea20000000800 */
[----:B------:R-:W-:Y:S01]  /*3b90*/  IMAD.MOV.U32 R30, RZ, RZ, 0x1 ;  /* 0x00000001ff1e7424 */ /* 0x000fe200078e00ff */
[----:B------:R-:W-:Y:S01]  /*3ba0*/  CS2R R28, SRZ ;  /* 0x00000000001c7805 */ /* 0x000fe2000001ff00 */
[----:B------:R-:W4:Y:S01]  /*3bb0*/  LDCU.64 UR4, c[0x0][0x890] ;  /* 0x00011200ff0477ac */ /* 0x000f220008000a00 */
[----:B------:R-:W-:Y:S01]  /*3bc0*/  IMAD.MOV.U32 R25, RZ, RZ, 0x1000 ;  /* 0x00001000ff197424 */ /* 0x000fe200078e00ff */
[----:B------:R-:W-:-:S03]  /*3bd0*/  UMOV UR8, 0x400 ;  /* 0x0000040000087882 */ /* 0x000fc60000000000 */
[----:B------:R-:W3:Y:S01]  /*3be0*/  LDC R19, c[0x0][0x370] ;  /* 0x0000dc00ff137b82 */ /* 0x000ee20000000800 */
[----:B------:R-:W-:-:S07]  /*3bf0*/  UPLOP3.LUT UP1, UPT, UPT, UPT, UPT, 0x40, 0x4 ;  /* 0x000000000004789c */ /* 0x000fce0003f2e870 */
[----:B------:R-:W3:Y:S01]  /*3c00*/  LDC R2, c[0x0][0xb0c] ;  /* 0x0002c300ff027b82 */ /* 0x000ee20000000800 */
[----:B-1----:R-:W-:Y:S02]  /*3c10*/  UISETP.NE.U32.AND UP2, UPT, UR6, URZ, UPT ;  /* 0x000000ff0600728c */ /* 0x002fe4000bf45070 */
[----:B------:R-:W-:Y:S02]  /*3c20*/  ULEA UR6, UR37, UR8, 0x18 ;  /* 0x0000000825067291 */ /* 0x000fe4000f8ec0ff */
[----:B------:R-:W-:Y:S02]  /*3c30*/  UISETP.NE.AND.EX UP2, UPT, UR7, URZ, UPT, UP2 ;  /* 0x000000ff0700728c */ /* 0x000fe4000bf45320 */
[----:B------:R-:W-:Y:S01]  /*3c40*/  UIADD3 UR7, UPT, UPT, UR6, 0x70, URZ ;  /* 0x0000007006077890 */ /* 0x000fe2000fffe0ff */
[----:B------:R-:W1:Y:S01]  /*3c50*/  LDC R18, c[0x0][0xb20] ;  /* 0x0002c800ff127b82 */ /* 0x000e620000000800 */
[----:B----4-:R-:W-:Y:S01]  /*3c60*/  UISETP.NE.U32.AND UP3, UPT, UR4, URZ, UPT ;  /* 0x000000ff0400728c */ /* 0x010fe2000bf65070 */
[----:B--2---:R-:W-:Y:S01]  /*3c70*/  ISETP.NE.AND P1, PT, R0, 0x1, PT ;  /* 0x000000010000780c */ /* 0x004fe20003f25270 */
[----:B------:R-:W-:-:S02]  /*3c80*/  UPRMT UR37, UR37, 0x654, UR7 ;  /* 0x0000065425257896 */ /* 0x000fc40008000007 */
[----:B------:R-:W-:-:S03]  /*3c90*/  UISETP.NE.AND.EX UP3, UPT, UR5, URZ, UPT, UP3 ;  /* 0x000000ff0500728c */ /* 0x000fc6000bf65330 */
[----:B------:R-:W2:Y:S08]  /*3ca0*/  LDC.64 R32, c[0x0][0x348] ;  /* 0x0000d200ff207b82 */ /* 0x000eb00000000a00 */
[----:B------:R-:W4:Y:S08]  /*3cb0*/  LDC.64 R16, c[0x0][0xb10] ;  /* 0x0002c400ff107b82 */ /* 0x000f300000000a00 */
[----:B------:R-:W1:Y:S08]  /*3cc0*/  LDC.64 R6, c[0x0][0xb18] ;  /* 0x0002c600ff067b82 */ /* 0x000e700000000a00 */
[----:B------:R-:W1:Y:S08]  /*3cd0*/  LDC.64 R4, c[0x0][0xb28] ;  /* 0x0002ca00ff047b82 */ /* 0x000e700000000a00 */
[----:B---3--:R-:W1:Y:S02]  /*3ce0*/  LDC R24, c[0x0][0x374] ;  /* 0x0000dd00ff187b82 */ /* 0x008e640000000800 */
.L_x_78:
[C---:B------:R-:W-:Y:S02]  /*3cf0*/  LEA R0, R29.reuse, UR6, 0x3 ;  /* 0x000000061d007c11 */ /* 0x040fe4000f8e18ff */
[----:B------:R-:W-:Y:S02]  /*3d00*/  SHF.L.U32 R3, R28, 0x1f, RZ ;  /* 0x0000001f1c037819 */ /* 0x000fe400000006ff */
[----:B------:R-:W-:Y:S02]  /*3d10*/  LEA R20, R29, UR6, 0x4 ;  /* 0x000000061d147c11 */ /* 0x000fe4000f8e20ff */
[----:B---3--:R-:W3:Y:S02]  /*3d20*/  SYNCS.PHASECHK.TRANS64.TRYWAIT P0, [R0+URZ+0x90], R3 ;  /* 0x00009003000075a7 */ /* 0x008ee400080011ff */
[----:B---3--:R-:W-:Y:S05]  /*3d30*/  @!P0 BRA `(.L_x_71) ;  /* 0x0000002c00708947 */ /* 0x008fea0003800000 */
.L_x_131:
[----:B------:R-:W-:Y:S01]  /*3d40*/  ISETP.GE.AND P0, PT, R40, 0x1, PT ;  /* 0x000000012800780c */ /* 0x000fe20003f06270 */
[----:B------:R-:W1:Y:S01]  /*3d50*/  LDS.128 R20, [R20+0x120] ;  /* 0x0001200014147984 */ /* 0x000e620000000c00 */
[----:B------:R-:W-:Y:S01]  /*3d60*/  ISETP.NE.U32.AND P4, PT, RZ, UR4, PT ;  /* 0x00000004ff007c0c */ /* 0x000fe2000bf85070 */
[----:B---3--:R-:W-:Y:S01]  /*3d70*/  VIADD R0, R0, 0xa0 ;  /* 0x000000a000007836 */ /* 0x008fe20000000000 */
[----:B------:R-:W-:Y:S02]  /*3d80*/  SHF.L.U32 R26, R30, 0x1f, RZ ;  /* 0x0000001f1e1a7819 */ /* 0x000fe400000006ff */
[----:B------:R-:W-:Y:S02]  /*3d90*/  ISETP.NE.AND.EX P4, PT, RZ, UR5, PT, P4 ;  /* 0x00000005ff007c0c */ /* 0x000fe4000bf85340 */
[----:B------:R-:W-:Y:S01]  /*3da0*/  PRMT R0, RZ, 0x654, R0 ;  /* 0x00000654ff007816 */ /* 0x000fe20000000000 */
[----:B------:R-:W-:Y:S01]  /*3db0*/  @!PT LDS RZ, [RZ] ;  /* 0x00000000fffff984 */ /* 0x000fe20000000800 */
[----:B------:R-:W-:Y:S01]  /*3dc0*/  @!PT LDS RZ, [RZ] ;  /* 0x00000000fffff984 */ /* 0x000fe20000000800 */
[----:B------:R-:W-:Y:S01]  /*3dd0*/  @!PT LDS RZ, [RZ] ;  /* 0x00000000fffff984 */ /* 0x000fe20000000800 */
[----:B------:R-:W-:Y:S01]  /*3de0*/  @!PT LDS RZ, [RZ] ;  /* 0x00000000fffff984 */ /* 0x000fe20000000800 */
[----:B------:R3:W-:Y:S06]  /*3df0*/  MEMBAR.ALL.CTA ;  /* 0x0000000000007992 */ /* 0x0007ec0000008000 */
[----:B---3--:R-:W3:Y:S02]  /*3e00*/  FENCE.VIEW.ASYNC.S ;  /* 0x00000000000073c6 */ /* 0x008ee40000000000 */
[----:B---3--:R3:W-:Y:S01]  /*3e10*/  SYNCS.ARRIVE.TRANS64.RED.A1T0 RZ, [R0+URZ], RZ ;  /* 0x000000ff00ff79a7 */ /* 0x0087e200081004ff */
[----:B-1----:R-:W-:Y:S11]  /*3e20*/  LOP3.LUT P3, RZ, R22, 0x1, RZ, 0xc0, !PT ;  /* 0x0000000116ff7812 */ /* 0x002ff6000786c0ff */
[----:B------:R-:W-:Y:S02]  /*3e30*/  @!UPT UIADD3 URZ, UPT, UPT, URZ, URZ, URZ ;  /* 0x000000fffffff290 */ /* 0x000fe4000fffe0ff */
[----:B------:R-:W-:Y:S02]  /*3e40*/  @P3 MOV R13, R20 ;  /* 0x00000014000d3202 */ /* 0x000fe40000000f00 */
[----:B------:R-:W-:Y:S01]  /*3e50*/  @P3 LOP3.LUT R8, R21, 0xffff, RZ, 0xc0, !PT ;  /* 0x0000ffff15083812 */ /* 0x000fe200078ec0ff */
[----:B---3--:R-:W-:Y:S06]  /*3e60*/  @!P0 BRA `(.L_x_72) ;  /* 0x0000000000a48947 */ /* 0x008fec0003800000 */
[----:B------:R-:W-:Y:S01]  /*3e70*/  IMAD.HI.U32 R31, R24, R7, RZ ;  /* 0x00000007181f7227 */ /* 0x000fe200078e00ff */
[----:B------:R-:W-:Y:S02]  /*3e80*/  ISETP.NE.AND P0, PT, R6, 0x1, PT ;  /* 0x000000010600780c */ /* 0x000fe40003f05270 */
[----:B------:R-:W-:Y:S01]  /*3e90*/  ISETP.NE.AND P2, PT, R40, 0x1, PT ;  /* 0x000000012800780c */ /* 0x000fe20003f45270 */
[----:B----4-:R-:W-:Y:S01]  /*3ea0*/  IMAD.HI.U32 R34, R19, R16, RZ ;  /* 0x0000001013227227 */ /* 0x010fe200078e00ff */
[----:B------:R-:W-:Y:S02]  /*3eb0*/  SHF.R.U32.HI R31, RZ, R18, R31 ;  /* 0x00000012ff1f7219 */ /* 0x000fe4000001161f */
[----:B------:R-:W-:Y:S01]  /*3ec0*/  ISETP.NE.AND P5, PT, R2, 0x1, PT ;  /* 0x000000010200780c */ /* 0x000fe20003fa5270 */
[----:B------:R-:W-:Y:S01]  /*3ed0*/  IMAD.HI.U32 R36, R13, R16, RZ ;  /* 0x000000100d247227 */ /* 0x000fe200078e00ff */
[----:B------:R-:W-:Y:S02]  /*3ee0*/  SHF.R.U32.HI R34, RZ, R17, R34 ;  /* 0x00000011ff227219 */ /* 0x000fe40000011622 */
[----:B------:R-:W-:Y:S01]  /*3ef0*/  SEL R3, R24, R31, !P0 ;  /* 0x0000001f18037207 */ /* 0x000fe20004000000 */
[C---:B------:R-:W-:Y:S01]  /*3f00*/  IMAD.HI.U32 R31, R8.reuse, R7, RZ ;  /* 0x00000007081f7227 */ /* 0x040fe200078e00ff */
[----:B------:R-:W-:Y:S02]  /*3f10*/  SEL R11, R19, R34, !P5 ;  /* 0x00000022130b7207 */ /* 0x000fe40006800000 */
[----:B------:R-:W-:Y:S01]  /*3f20*/  SHF.R.U32.HI R36, RZ, R17, R36 ;  /* 0x00000011ff247219 */ /* 0x000fe20000011624 */
[----:B------:R-:W-:Y:S01]  /*3f30*/  IMAD.HI.U32 R38, R3, R4, RZ ;  /* 0x0000000403267227 */ /* 0x000fe200078e00ff */
[----:B------:R-:W-:Y:S03]  /*3f40*/  SHF.R.U32.HI R31, RZ, R18, R31 ;  /* 0x00000012ff1f7219 */ /* 0x000fe6000001161f */
[----:B------:R-:W-:Y:S01]  /*3f50*/  IMAD.HI.U32 R34, R11, R4, RZ ;  /* 0x000000040b227227 */ /* 0x000fe200078e00ff */
[----:B------:R-:W-:Y:S02]  /*3f60*/  @P2 SHF.R.U32.HI R3, RZ, R5, R38 ;  /* 0x00000005ff032219 */ /* 0x000fe40000011626 */
[----:B------:R-:W-:Y:S02]  /*3f70*/  SEL R9, R8, R31, !P0 ;  /* 0x0000001f08097207 */ /* 0x000fe40004000000 */
[----:B------:R-:W-:Y:S01]  /*3f80*/  @P2 SHF.R.U32.HI R11, RZ, R5, R34 ;  /* 0x00000005ff0b2219 */ /* 0x000fe20000011622 */
[C---:B------:R-:W-:Y:S01]  /*3f90*/  IMAD R10, R40.reuse, R3, RZ ;  /* 0x00000003280a7224 */ /* 0x040fe200078e02ff */
[----:B------:R-:W-:Y:S01]  /*3fa0*/  SEL R3, R13, R36, !P5 ;  /* 0x000000240d037207 */ /* 0x000fe20006800000 */
[C---:B------:R-:W-:Y:S03]  /*3fb0*/  IMAD.HI.U32 R14, R9.reuse, R4, RZ ;  /* 0x00000004090e7227 */ /* 0x040fe600078e00ff */
[----:B------:R-:W-:Y:S01]  /*3fc0*/  ISETP.GE.AND P0, PT, R9, R10, PT ;  /* 0x0000000a0900720c */ /* 0x000fe20003f06270 */
[C---:B------:R-:W-:Y:S01]  /*3fd0*/  IMAD R12, R40.reuse, R11, RZ ;  /* 0x0000000b280c7224 */ /* 0x040fe200078e02ff */
[-C--:B------:R-:W-:Y:S04]  /*3fe0*/  SHF.R.U32.HI R14, RZ, R5.reuse, R14 ;  /* 0x00000005ff0e7219 */ /* 0x080fe8000001160e */
[----:B------:R-:W-:Y:S02]  /*3ff0*/  ISETP.GE.OR P0, PT, R3, R12, P0 ;  /* 0x0000000c0300720c */ /* 0x000fe40000706670 */
[----:B------:R-:W-:Y:S05]  /*4000*/  SEL R15, R9, R14, !P2 ;  /* 0x0000000e090f7207 */ /* 0x000fea0005000000 */
[----:B------:R-:W-:Y:S04]  /*4010*/  IMAD.MOV R14, RZ, RZ, -R15 ;  /* 0x000000ffff0e7224 */ /* 0x000fe800078e0a0f */
[----:B------:R-:W-:Y:S02]  /*4020*/  IMAD R14, R40, R14, R9 ;  /* 0x0000000e280e7224 */ /* 0x000fe400078e0209 */
[C---:B------:R-:W-:Y:S05]  /*4030*/  @!P0 IMAD.HI.U32 R10, R3.reuse, R4, RZ ;  /* 0x00000004030a8227 */ /* 0x040fea00078e00ff */
[----:B------:R-:W-:Y:S04]  /*4040*/  @!P0 SHF.R.U32.HI R10, RZ, R5, R10 ;  /* 0x00000005ff0a8219 */ /* 0x000fe8000001160a */
[----:B------:R-:W-:Y:S01]  /*4050*/  @!P0 SEL R0, R3, R10, !P2 ;  /* 0x0000000a03008207 */ /* 0x000fe20005000000 */
[----:B------:R-:W-:Y:S03]  /*4060*/  IMAD.MOV R10, RZ, RZ, -R3 ;  /* 0x000000ffff0a7224 */ /* 0x000fe600078e0a03 */
[----:B------:R-:W-:Y:S01]  /*4070*/  @!P0 IADD3 R15, PT, PT, R15, -R0, RZ ;  /* 0x800000000f0f8210 */ /* 0x000fe20007ffe0ff */
[----:B------:R-:W-:Y:S01]  /*4080*/  @!P0 IMAD R0, R11, R14, R0 ;  /* 0x0000000e0b008224 */ /* 0x000fe200078e0200 */
[----:B------:R-:W-:Y:S01]  /*4090*/  IADD3 R11, PT, PT, -R9, RZ, RZ ;  /* 0x000000ff090b7210 */ /* 0x000fe20007ffe1ff */
[----:B------:R-:W-:Y:S02]  /*40a0*/  IMAD R13, R2, R10, R13 ;  /* 0x0000000a020d7224 */ /* 0x000fe400078e020d */
[----:B------:R-:W-:Y:S02]  /*40b0*/  @!P0 IMAD R9, R15, R40, R3 ;  /* 0x000000280f098224 */ /* 0x000fe400078e0203 */
[----:B------:R-:W-:Y:S02]  /*40c0*/  @!P0 IMAD.MOV.U32 R3, RZ, RZ, R0 ;  /* 0x000000ffff038224 */ /* 0x000fe400078e0000 */
[----:B------:R-:W-:Y:S02]  /*40d0*/  IMAD R8, R6, R11, R8 ;  /* 0x0000000b06087224 */ /* 0x000fe400078e0208 */
[----:B------:R-:W-:Y:S02]  /*40e0*/  IMAD R13, R3, R2, R13 ;  /* 0x00000002030d7224 */ /* 0x000fe400078e020d */
[----:B------:R-:W-:Y:S02]  /*40f0*/  IMAD R8, R9, R6, R8 ;  /* 0x0000000609087224 */ /* 0x000fe400078e0208 */
.L_x_72:
[----:B------:R-:W-:Y:S05]  /*4100*/  BRA.U UP1, `(.L_x_73) ;  /* 0x0000000101107547 */ /* 0x000fea000b800000 */
[----:B------:R-:W-:Y:S04]  /*4110*/  MOV R0, UR13 ;  /* 0x0000000d00007c02 */ /* 0x000fe80008000f00 */
[----:B------:R-:W-:Y:S04]  /*4120*/  SHF.L.U32 R3, R0, 0x1f, RZ ;  /* 0x0000001f00037819 */ /* 0x000fe800000006ff */
[----:B------:R-:W1:Y:S02]  /*4130*/  SYNCS.PHASECHK.TRANS64.TRYWAIT P0, [UR6+0x88], R3 ;  /* 0x00008803ff0075a7 */ /* 0x000e640008001106 */
[----:B-1----:R-:W-:Y:S05]  /*4140*/  @!P0 BRA `(.L_x_74) ;  /* 0x0000002800808947 */ /* 0x002fea0003800000 */
.L_x_73:
[----:B------:R-:W-:Y:S05]  /*4150*/  BRA.U !UP3, `(.L_x_75) ;  /* 0x000000010b347547 */ /* 0x000fea000b800000 */
[----:B------:R-:W-:Y:S01]  /*4160*/  UPLOP3.LUT UP0, UPT, UPT, UPT, UP2, 0x80, 0x8 ;  /* 0x000000000008789c */ /* 0x000fe20003f0f020 */
[----:B-1----:R-:W-:Y:S02]  /*4170*/  HFMA2 R0, -RZ, RZ, 0, 5.9604644775390625e-08 ;  /* 0x00000001ff007431 */ /* 0x002fe400000001ff */
[----:B------:R-:W-:Y:S03]  /*4180*/  IMAD.MOV.U32 R96, RZ, RZ, 0x1 ;  /* 0x00000001ff607424 */ /* 0x000fe600078e00ff */
[----:B------:R-:W-:Y:S05]  /*4190*/  PLOP3.LUT P0, PT, PT, PT, UP0, 0x80, 0x8 ;  /* 0x000000000008781c */ /* 0x000fea0003f0f008 */
[----:B------:R-:W1:Y:S01]  /*41a0*/  @UP0 LDCU.64 UR8, c[0x0][0x888] ;  /* 0x00011100ff0807ac */ /* 0x000e620008000a00 */
[----:B------:R-:W-:Y:S07]  /*41b0*/  @UP0 UIMAD UR7, UR36, UR4, URZ ;  /* 0x00000004240702a4 */ /* 0x000fee000f8e02ff */
[----:B------:R-:W-:Y:S01]  /*41c0*/  @!P0 PRMT R96, R0, 0x7610, R96 ;  /* 0x0000761000608816 */ /* 0x000fe20000000060 */
[----:B-1----:R-:W-:Y:S03]  /*41d0*/  @UP0 UIMAD.WIDE UR8, UR7, 0x4, UR8 ;  /* 0x00000004070808a5 */ /* 0x002fe6000f8e0208 */
[----:B------:R-:W1:Y:S03]  /*41e0*/  @!UP0 LDCU UR7, c[0x0][0x880] ;  /* 0x00011000ff0787ac */ /* 0x000e660008000800 */
[----:B------:R-:W-:Y:S01]  /*41f0*/  IMAD.U32 R10, RZ, RZ, UR8 ;  /* 0x00000008ff0a7e24 */ /* 0x000fe2000f8e00ff */
[----:B------:R-:W-:Y:S05]  /*4200*/  MOV R11, UR9 ;  /* 0x00000009000b7c02 */ /* 0x000fea0008000f00 */
[----:B-----5:R3:W5:Y:S02]  /*4210*/  @P0 LDG.E R49, desc[UR40][R10.64] ;  /* 0x000000280a310981 */ /* 0x020764000c1e1900 */
[----:B-1-3--:R-:W-:Y:S07]  /*4220*/  @!P0 IMAD.U32 R49, RZ, RZ, UR7 ;  /* 0x00000007ff318e24 */ /* 0x00afee000f8e00ff */
.L_x_75:
[----:B-----5:R-:W-:Y:S01]  /*4230*/  @!P4 FSETP.EQ.AND P5, PT, R49, RZ, PT ;  /* 0x000000ff3100c20b */ /* 0x020fe20003fa2000 */
[----:B------:R-:W-:Y:S01]  /*4240*/  @!UPT UIADD3 URZ, UPT, UPT, URZ, URZ, URZ ;  /* 0x000000fffffff290 */ /* 0x000fe2000fffe0ff */
[----:B------:R-:W-:Y:S11]  /*4250*/  @!P4 BRA `(.L_x_76) ;  /* 0x000000000014c947 */ /* 0x000ff60003800000 */
[----:B------:R-:W-:Y:S02]  /*4260*/  LOP3.LUT P0, RZ, R96, 0xff, RZ, 0xc0, !PT ;  /* 0x000000ff60ff7812 */ /* 0x000fe4000780c0ff */
[----:B------:R-:W-:Y:S04]  /*4270*/  PLOP3.LUT P5, PT, PT, PT, UP0, 0x80, 0x8 ;  /* 0x000000000008781c */ /* 0x000fe80003faf008 */
[----:B------:R-:W-:Y:S07]  /*4280*/  PLOP3.LUT P5, PT, P5, PT, PT, 0x8, 0x80 ;  /* 0x000000000080781c */ /* 0x000fee0002fae170 */
[----:B------:R-:W-:Y:S11]  /*4290*/  @P0 FSETP.EQ.AND P5, PT, R49, RZ, PT ;  /* 0x000000ff3100020b */ /* 0x000ff60003fa2000 */
[----:B------:R-:W-:Y:S02]  /*42a0*/  @!UPT UIADD3 URZ, UPT, UPT, URZ, URZ, URZ ;  /* 0x000000fffffff290 */ /* 0x000fe4000fffe0ff */
.L_x_76:
[----:B------:R-:W3:Y:S01]  /*42b0*/  SYNCS.PHASECHK.TRANS64.TRYWAIT P4, [UR6+0x78], R26 ;  /* 0x0000781aff0075a7 */ /* 0x000ee20008081106 */
[----:B------:R-:W-:Y:S01]  /*42c0*/  @P3 SHF.R.U32.HI R27, RZ, 0x10, R21 ;  /* 0x00000010ff1b3819 */ /* 0x000fe20000011615 */
[----:B------:R-:W-:Y:S01]  /*42d0*/  VIADD R29, R29, 0x1 ;  /* 0x000000011d1d7836 */ /* 0x000fe20000000000 */
[----:B------:R-:W5:Y:S08]  /*42e0*/  LDC.64 R14, c[0x0][0xb10] ;  /* 0x0002c400ff0e7b82 */ /* 0x000f700000000a00 */
[----:B------:R-:W2:Y:S08]  /*42f0*/  LDC.64 R10, c[0x0][0xb18] ;  /* 0x0002c600ff0a7b82 */ /* 0x000eb00000000a00 */
[----:B-1----:R-:W1:Y:S08]  /*4300*/  @!P1 LDC R0, c[0x0][0xb20] ;  /* 0x0002c800ff009b82 */ /* 0x002e700000000800 */
[----:B------:R-:W4:Y:S01]  /*4310*/  @!P1 LDC R3, c[0x0][0xb0c] ;  /* 0x0002c300ff039b82 */ /* 0x000f220000000800 */
[----:B-----5:R-:W-:Y:S05]  /*4320*/  @!P1 IMAD.HI.U32 R14, R13, R14, RZ ;  /* 0x0000000e0d0e9227 */ /* 0x020fea00078e00ff */
[----:B------:R-:W-:Y:S01]  /*4330*/  @!P1 SHF.R.U32.HI R14, RZ, R15, R14 ;  /* 0x0000000fff0e9219 */ /* 0x000fe2000001160e */
[----:B--2---:R-:W-:Y:S01]  /*4340*/  @!P1 IMAD.HI.U32 R11, R8, R11, RZ ;  /* 0x0000000b080b9227 */ /* 0x004fe200078e00ff */
[----:B------:R-:W-:Y:S04]  /*4350*/  @!P1 ISETP.NE.AND P0, PT, R10, 0x1, PT ;  /* 0x000000010a00980c */ /* 0x000fe80003f05270 */
[----:B-1----:R-:W-:Y:S02]  /*4360*/  @!P1 SHF.R.U32.HI R9, RZ, R0, R11 ;  /* 0x00000000ff099219 */ /* 0x002fe4000001160b */
[----:B----4-:R-:W-:Y:S02]  /*4370*/  @!P1 ISETP.NE.AND P2, PT, R3, 0x1, PT ;  /* 0x000000010300980c */ /* 0x010fe40003f45270 */
[----:B------:R-:W-:Y:S02]  /*4380*/  @!P1 SEL R9, R8, R9, !P0 ;  /* 0x0000000908099207 */ /* 0x000fe40004000000 */
[----:B------:R-:W-:Y:S02]  /*4390*/  ELECT P0, URZ, PT ;  /* 0x0000000000ff782f */ /* 0x000fe40003800000 */
[----:B------:R-:W-:Y:S05]  /*43a0*/  @!P1 SEL R14, R13, R14, !P2 ;  /* 0x0000000e0d0e9207 */ /* 0x000fea0005000000 */
[----:B------:R-:W-:Y:S02]  /*43b0*/  @!P1 IMAD.IADD R0, R9, 0x1, -R14 ;  /* 0x0000000109009824 */ /* 0x000fe400078e0a0e */
[----:B------:R-:W-:Y:S02]  /*43c0*/  @!P1 IMAD.IADD R9, R14, 0x1, -R9 ;  /* 0x000000010e099824 */ /* 0x000fe400078e0a09 */
[----:B------:R-:W-:Y:S02]  /*43d0*/  @!P1 IMAD R13, R0, R3, R13 ;  /* 0x00000003000d9224 */ /* 0x000fe400078e020d */
[----:B------:R-:W-:Y:S01]  /*43e0*/  @!P1 IMAD R8, R9, R10, R8 ;  /* 0x0000000a09089224 */ /* 0x000fe200078e0208 */
[----:B---3--:R-:W-:Y:S06]  /*43f0*/  @!P4 BRA `(.L_x_77) ;  /* 0x0000002400ecc947 */ /* 0x008fec0003800000 */
.L_x_134:
[----:B------:R-:W-:Y:S01]  /*4400*/  PLOP3.LUT P5, PT, P5, P0, PT, 0xf2, 0x2f ;  /* 0x00000000002f781c */ /* 0x000fe20002fa1e72 */
[----:B------:R-:W-:Y:S01]  /*4410*/  UMOV UR14, 0x0 ;  /* 0x00000000000e7882 */ /* 0x000fe20000000000 */
[----:B------:R-:W-:Y:S01]  /*4420*/  LOP3.LUT R30, R30, 0x1, RZ, 0x3c, !PT ;  /* 0x000000011e1e7812 */ /* 0x000fe200078e3cff */
[----:B------:R-:W-:Y:S01]  /*4430*/  UMOV UR15, 0x10000000 ;  /* 0x10000000000f7882 */ /* 0x000fe20000000000 */
[----:B------:R-:W-:Y:S01]  /*4440*/  UMOV UR12, UR36 ;  /* 0x00000024000c7c82 */ /* 0x000fe20008000000 */
[----:B------:R-:W-:Y:S08]  /*4450*/  @P3 R2UR UR36, R27 ;  /* 0x000000001b2432ca */ /* 0x000ff000000e0000 */
[----:B-1----:R-:W-:Y:S01]  /*4460*/  @!P5 IADD3 R3, P0, PT, R32, 0x580, RZ ;  /* 0x000005802003d810 */ /* 0x002fe20007f1e0ff */
[----:B------:R-:W-:Y:S01]  /*4470*/  @!P5 IMAD.SHL.U32 R91, R91, 0x40, RZ ;  /* 0x000000405b5bd824 */ /* 0x000fe200078e00ff */
[----:B------:R-:W-:Y:S01]  /*4480*/  VOTEU.ALL UP1, P5 ;  /* 0x0000000000ff7886 */ /* 0x000fe20002820000 */
[----:B------:R-:W-:Y:S01]  /*4490*/  @!P5 IMAD.SHL.U32 R97, R97, 0x40, RZ ;  /* 0x000000406161d824 */ /* 0x000fe200078e00ff */
[----:B------:R-:W-:Y:S01]  /*44a0*/  @!P5 R2UR UR8, R3 ;  /* 0x000000000308d2ca */ /* 0x000fe200000e0000 */
[----:B------:R-:W-:Y:S01]  /*44b0*/  @!P5 IMAD.X R0, RZ, RZ, R33, P0 ;  /* 0x000000ffff00d224 */ /* 0x000fe200000e0621 */
[----:B------:R-:W-:Y:S01]  /*44c0*/  @!P5 R2UR UR10, R91 ;  /* 0x000000005b0ad2ca */ /* 0x000fe200000e0000 */
[----:B------:R-:W-:Y:S01]  /*44d0*/  @!UP1 UIADD3 UR9, UPT, UPT, UR6, 0x70, URZ ;  /* 0x0000007006099890 */ /* 0x000fe2000fffe0ff */
[----:B------:R-:W-:Y:S01]  /*44e0*/  @!P5 R2UR UR11, R97 ;  /* 0x00000000610bd2ca */ /* 0x000fe200000e0000 */
[----:B------:R-:W-:Y:S01]  /*44f0*/  IMAD.IADD R91, R8, 0x1, R79 ;  /* 0x00000001085b7824 */ /* 0x000fe200078e024f */
[----:B------:R-:W-:Y:S01]  /*4500*/  @!P5 R2UR UR7, R0 ;  /* 0x000000000007d2ca */ /* 0x000fe200000e0000 */
[----:B------:R-:W-:Y:S01]  /*4510*/  IMAD.IADD R97, R13, 0x1, R90 ;  /* 0x000000010d617824 */ /* 0x000fe200078e025a */
[C---:B------:R-:W-:Y:S04]  /*4520*/  ISETP.NE.AND P0, PT, R29.reuse, 0x2, PT ;  /* 0x000000021d00780c */ /* 0x040fe80003f05270 */
[----:B------:R-:W-:Y:S01]  /*4530*/  SEL R3, RZ, 0x1, P0 ;  /* 0x00000001ff037807 */ /* 0x000fe20000000000 */
[----:B------:R-:W-:Y:S01]  /*4540*/  IMAD.U32 R10, RZ, RZ, UR8 ;  /* 0x00000008ff0a7e24 */ /* 0x000fe2000f8e00ff */
[----:B------:R-:W-:Y:S01]  /*4550*/  @!UP1 UIADD3 UR8, UPT, UPT, UR6, 0x200, URZ ;  /* 0x0000020006089890 */ /* 0x000fe2000fffe0ff */
[----:B------:R-:W-:Y:S01]  /*4560*/  SEL R29, R29, RZ, P0 ;  /* 0x000000ff1d1d7207 */ /* 0x000fe20000000000 */
[----:B------:R-:W-:Y:S01]  /*4570*/  VOTEU.ALL UP1, P5 ;  /* 0x0000000000ff7886 */ /* 0x000fe20002820000 */
[----:B------:R-:W-:Y:S02]  /*4580*/  LOP3.LUT R28, R28, R3, RZ, 0x3c, !PT ;  /* 0x000000031c1c7212 */ /* 0x000fe400078e3cff */
[----:B------:R-:W-:Y:S01]  /*4590*/  IMAD.U32 R11, RZ, RZ, UR7 ;  /* 0x00000007ff0b7e24 */ /* 0x000fe2000f8e00ff */
[----:B------:R-:W-:Y:S04]  /*45a0*/  @!P5 R2UR UR16, R10 ;  /* 0x000000000a10d2ca */ /* 0x000fe800000e0000 */
[----:B------:R-:W-:Y:S11]  /*45b0*/  @!P5 R2UR UR17, R11 ;  /* 0x000000000b11d2ca */ /* 0x000ff600000e0000 */
[----:B------:R-:W-:Y:S02]  /*45c0*/  @!UPT UIADD3 URZ, UPT, UPT, URZ, URZ, URZ ;  /* 0x000000fffffff290 */ /* 0x000fe4000fffe0ff */
[----:B------:R3:W-:Y:S01]  /*45d0*/  @!UP1 UTMALDG.3D [UR8], [UR16], desc[UR14] ;  /* 0x00000e08100095b4 */ /* 0x0007e20008011000 */
[----:B------:R3:W-:Y:S01]  /*45e0*/  @!P5 SYNCS.ARRIVE.TRANS64.RED.A0TR RZ, [UR6+0x70], R25 ;  /* 0x00007019ffffd9a7 */ /* 0x0007e20008300406 */
[----:B------:R-:W-:Y:S01]  /*45f0*/  UPLOP3.LUT UP1, UPT, UPT, UPT, UPT, 0x80, 0x8 ;  /* 0x000000000008789c */ /* 0x000fe20003f2f070 */
[----:B------:R-:W-:Y:S01]  /*4600*/  SYNCS.ARRIVE.TRANS64.RED.A1T0 RZ, [UR37], RZ ;  /* 0x000000ffffff79a7 */ /* 0x000fe20008100425 */
[----:B------:R-:W-:Y:S09]  /*4610*/  @P3 BRA `(.L_x_78) ;  /* 0xfffffff400b43947 */ /* 0x000ff2000383ffff */
[----:B------:R-:W-:Y:S07]  /*4620*/  MOV R0, UR6 ;  /* 0x0000000600007c02 */ /* 0x000fee0008000f00 */
.L_x_79:
[----:B-1----:R-:W-:-:S04]  /*4630*/  SHF.L.U32 R3, R30, 0x1f, RZ ;  /* 0x0000001f1e037819 */ /* 0x002fc800000006ff */
[----:B------:R1:W2:Y:S03]  /*4640*/  SYNCS.PHASECHK.TRANS64.TRYWAIT P0, [R0+URZ+0x78], R3 ;  /* 0x00007803000075a7 */ /* 0x0002a600080011ff */
[----:B--2---:R-:W-:Y:S05]  /*4650*/  @!P0 NANOSLEEP.SYNCS 0x989680 ;  /* 0x009896800000895d */ /* 0x004fea0003900000 */
[----:B------:R-:W2:Y:S02]  /*4660*/  @!P0 SYNCS.PHASECHK.TRANS64 P0, [R0+URZ+0x78], R3 ;  /* 0x00007803000085a7 */ /* 0x000ea400080010ff */
[----:B--23--:R-:W-:Y:S05]  /*4670*/  @P0 EXIT ;  /* 0x000000000000094d */ /* 0x00cfea0003800000 */
[----:B------:R-:W-:Y:S05]  /*4680*/  BRA `(.L_x_79) ;  /* 0xfffffffc00e87947 */ /* 0x000fea000383ffff */
.L_x_70:
[----:B------:R-:W-:-:S06]  /*4690*/  UISETP.GE.AND UP1, UPT, UR8, 0x4, UPT ;  /* 0x000000040800788c */ /* 0x000fcc000bf26270 */
[----:B------:R-:W-:-:S13]  /*46a0*/  PLOP3.LUT P0, PT, PT, PT, UP1, 0x80, 0x8 ;  /* 0x000000000008781c */ /* 0x000fda0003f0f018 */
[----:B------:R-:W-:Y:S05]  /*46b0*/  @!P0 EXIT ;  /* 0x000000000000894d */ /* 0x000fea0003800000 */
[----:B------:R-:W-:Y:S01]  /*46c0*/  BAR.SYNC.DEFER_BLOCKING 0x6, 0xa0 ;  /* 0x0182800000007b1d */ /* 0x000fe20000010000 */
[C---:B------:R-:W-:Y:S02]  /*46d0*/  IMAD.SHL.U32 R5, R101.reuse, 0x40, RZ ;  /* 0x0000004065057824 */ /* 0x040fe400078e00ff */
[----:B------:R-:W-:Y:S02]  /*46e0*/  HFMA2 R111, -RZ, RZ, 0, 0 ;  /* 0x00000000ff6f7431 */ /* 0x000fe400000001ff */
[C---:B------:R-:W-:Y:S01]  /*46f0*/  IMAD.SHL.U32 R0, R101.reuse, 0x20, RZ ;  /* 0x0000002065007824 */ /* 0x040fe200078e00ff */
[----:B------:R-:W-:Y:S01]  /*4700*/  CS2R R106, SRZ ;  /* 0x00000000006a7805 */ /* 0x000fe2000001ff00 */
[----:B------:R-:W-:Y:S01]  /*4710*/  IMAD.SHL.U32 R2, R101, 0x2, RZ ;  /* 0x0000000265027824 */ /* 0x000fe200078e00ff */
[----:B------:R-:W-:Y:S01]  /*4720*/  UMOV UR43, 0x400 ;  /* 0x00000400002b7882 */ /* 0x000fe20000000000 */
[----:B------:R-:W1:Y:S01]  /*4730*/  LDC R99, c[0x0][0x370] ;  /* 0x0000dc00ff637b82 */ /* 0x000e620000000800 */
[----:B------:R-:W-:Y:S01]  /*4740*/  ULEA UR43, UR37, UR43, 0x18 ;  /* 0x0000002b252b7291 */ /* 0x000fe2000f8ec0ff */
[----:B------:R-:W-:Y:S01]  /*4750*/  LOP3.LUT R7, R5, 0x180, RZ, 0xc0, !PT ;  /* 0x0000018005077812 */ /* 0x000fe200078ec0ff */
[C---:B------:R-:W-:Y:S01]  /*4760*/  IMAD.SHL.U32 R103, R101.reuse, 0x8, RZ ;  /* 0x0000000865677824 */ /* 0x040fe200078e00ff */
[----:B------:R-:W-:Y:S01]  /*4770*/  LOP3.LUT R0, R0, 0xc00, RZ, 0xc0, !PT ;  /* 0x00000c0000007812 */ /* 0x000fe200078ec0ff */
[----:B------:R-:W-:Y:S01]  /*4780*/  IMAD.U32 R46, R101, 0x10000, RZ ;  /* 0x00010000652e7824 */ /* 0x000fe200078e00ff */
[----:B------:R-:W-:Y:S01]  /*4790*/  LOP3.LUT R2, R7, 0x20, R2, 0xf8, !PT ;  /* 0x0000002007027812 */ /* 0x000fe200078ef802 */
[----:B------:R-:W-:Y:S01]  /*47a0*/  UIADD3 UR4, UPT, UPT, UR43, 0x1200, URZ ;  /* 0x000012002b047890 */ /* 0x000fe2000fffe0ff */
[----:B------:R-:W2:Y:S01]  /*47b0*/  LDC R42, c[0x0][0xb0c] ;  /* 0x0002c300ff2a7b82 */ /* 0x000ea20000000800 */
[----:B------:R-:W-:Y:S01]  /*47c0*/  LOP3.LUT R0, R0, 0x40, R5, 0xf8, !PT ;  /* 0x0000004000007812 */ /* 0x000fe200078ef805 */
[----:B------:R-:W-:Y:S01]  /*47d0*/  IMAD.MOV.U32 R44, RZ, RZ, RZ ;  /* 0x000000ffff2c7224 */ /* 0x000fe200078e00ff */
[----:B------:R-:W-:Y:S01]  /*47e0*/  LOP3.LUT R103, R2, 0x30, R103, 0x78, !PT ;  /* 0x0000003002677812 */ /* 0x000fe200078e7867 */
[----:B------:R-:W-:Y:S01]  /*47f0*/  IMAD.MOV.U32 R108, RZ, RZ, RZ ;  /* 0x000000ffff6c7224 */ /* 0x000fe200078e00ff */
[----:B------:R-:W-:Y:S01]  /*4800*/  LOP3.LUT R0, R0, 0x200, R5, 0xf8, !PT ;  /* 0x0000020000007812 */ /* 0x000fe200078ef805 */
[----:B------:R-:W-:Y:S01]  /*4810*/  IMAD.SHL.U32 R5, R101, 0x10, RZ ;  /* 0x0000001065057824 */ /* 0x000fe200078e00ff */
[----:B------:R-:W-:Y:S01]  /*4820*/  LOP3.LUT R46, R46, 0x600000, RZ, 0xc0, !PT ;  /* 0x006000002e2e7812 */ /* 0x000fe200078ec0ff */
[----:B------:R-:W4:Y:S01]  /*4830*/  LDC R98, c[0x0][0xb20] ;  /* 0x0002c800ff627b82 */ /* 0x000f220000000800 */
[----:B------:R-:W3:Y:S01]  /*4840*/  LDS R3, [UR43+0x140] ;  /* 0x0001402bff037984 */ /* 0x000ee20008000800 */
[----:B------:R-:W-:Y:S01]  /*4850*/  LOP3.LUT R103, R0, R103, RZ, 0xfc, !PT ;  /* 0x0000006700677212 */ /* 0x000fe200078efcff */
[----:B------:R-:W-:Y:S01]  /*4860*/  IMAD.U32 R109, RZ, RZ, UR4 ;  /* 0x00000004ff6d7e24 */ /* 0x000fe2000f8e00ff */
[----:B------:R-:W-:Y:S01]  /*4870*/  LOP3.LUT R5, R5, 0x20, RZ, 0xc0, !PT ;  /* 0x0000002005057812 */ /* 0x000fe200078ec0ff */
[----:B------:R-:W1:Y:S01]  /*4880*/  LDCU.64 UR46, c[0x0][0x348] ;  /* 0x00006900ff2e77ac */ /* 0x000e620008000a00 */
[----:B------:R-:W-:-:S02]  /*4890*/  IADD3 R102, PT, PT, R103, UR43, RZ ;  /* 0x0000002b67667c10 */ /* 0x000fc4000fffe0ff */
[----:B------:R-:W1:Y:S01]  /*48a0*/  LDC R41, c[0x0][0xb30] ;  /* 0x0002cc00ff297b82 */ /* 0x000e620000000800 */
[----:B------:R-:W1:Y:S01]  /*48b0*/  LDCU.64 UR38, c[0x0][0x888] ;  /* 0x00011100ff2677ac */ /* 0x000e620008000a00 */
[----:B------:R-:W-:Y:S01]  /*48c0*/  IADD3 R102, PT, PT, -R5, 0x200, R102 ;  /* 0x0000020005667810 */ /* 0x000fe20007ffe166 */
[----:B------:R-:W-:-:S05]  /*48d0*/  UIADD3 UR42, UPT, UPT, UR43, 0x200, URZ ;  /* 0x000002002b2a7890 */ /* 0x000fca000fffe0ff */
[----:B------:R-:W1:Y:S08]  /*48e0*/  LDC.64 R88, c[0x0][0xb10] ;  /* 0x0002c400ff587b82 */ /* 0x000e700000000a00 */
[----:B------:R-:W1:Y:S08]  /*48f0*/  LDC.64 R38, c[0x0][0xb18] ;  /* 0x0002c600ff267b82 */ /* 0x000e700000000a00 */
[----:B------:R-:W1:Y:S08]  /*4900*/  LDC.64 R84, c[0x0][0x888] ;  /* 0x00022200ff547b82 */ /* 0x000e700000000a00 */
[----:B------:R-:W1:Y:S01]  /*4910*/  LDC.64 R36, c[0x0][0xb28] ;  /* 0x0002ca00ff247b82 */ /* 0x000e620000000a00 */
[----:B---3--:R-:W-:-:S07]  /*4920*/  IMAD.IADD R46, R3, 0x1, R46 ;  /* 0x00000001032e7824 */ /* 0x008fce00078e022e */
[----:B------:R-:W3:Y:S08]  /*4930*/  LDC.64 R86, c[0x0][0x890] ;  /* 0x00022400ff567b82 */ /* 0x000ef00000000a00 */
[----:B------:R-:W1:Y:S08]  /*4940*/  LDC.64 R82, c[0x0][0x8b0] ;  /* 0x00022c00ff527b82 */ /* 0x000e700000000a00 */
[----:B------:R-:W1:Y:S08]  /*4950*/  LDC.64 R80, c[0x0][0x8a8] ;  /* 0x00022a00ff507b82 */ /* 0x000e700000000a00 */
[----:B--2-4-:R-:W1:Y:S02]  /*4960*/  LDC R100, c[0x0][0x374] ;  /* 0x0000dd00ff647b82 */ /* 0x014e640000000800 */
.L_x_97:
[----:B------:R-:W-:Y:S02]  /*4970*/  LEA R0, R111, UR43, 0x3 ;  /* 0x0000002b6f007c11 */ /* 0x000fe4000f8e18ff */
[----:B------:R-:W-:Y:S02]  /*4980*/  SHF.L.U32 R3, R107, 0x1f, RZ ;  /* 0x0000001f6b037819 */ /* 0x000fe400000006ff */
[----:B------:R-:W-:Y:S02]  /*4990*/  LEA R16, R111, UR43, 0x4 ;  /* 0x0000002b6f107c11 */ /* 0x000fe4000f8e20ff */
[----:B--2---:R-:W2:Y:S02]  /*49a0*/  SYNCS.PHASECHK.TRANS64.TRYWAIT P0, [R0+URZ+0x90], R3 ;  /* 0x00009003000075a7 */ /* 0x004ea400080011ff */
[----:B-12---:R-:W-:Y:S05]  /*49b0*/  @!P0 BRA `(.L_x_80) ;  /* 0x0000002000948947 */ /* 0x006fea0003800000 */
.L_x_135:
[----:B------:R-:W4:Y:S01]  /*49c0*/  LDC.64 R12, c[0x0][0xb10] ;  /* 0x0002c400ff0c7b82 */ /* 0x000f220000000a00 */
[----:B------:R-:W3:Y:S01]  /*49d0*/  LDS.128 R16, [R16+0x120] ;  /* 0x0001200010107984 */ /* 0x000ee20000000c00 */
[----:B-1----:R-:W-:Y:S01]  /*49e0*/  ISETP.NE.AND P1, PT, R41, 0x1, PT ;  /* 0x000000012900780c */ /* 0x002fe20003f25270 */
[----:B--2---:R-:W-:Y:S01]  /*49f0*/  VIADD R0, R0, 0xa0 ;  /* 0x000000a000007836 */ /* 0x004fe20000000000 */
[----:B------:R-:W-:Y:S04]  /*4a00*/  ISETP.GE.AND P0, PT, R40, 0x1, PT ;  /* 0x000000012800780c */ /* 0x000fe80003f06270 */
[----:B------:R-:W1:Y:S01]  /*4a10*/  LDC.64 R10, c[0x0][0xb18] ;  /* 0x0002c600ff0a7b82 */ /* 0x000e620000000a00 */
[----:B------:R-:W-:Y:S01]  /*4a20*/  PRMT R0, RZ, 0x654, R0 ;  /* 0x00000654ff007816 */ /* 0x000fe20000000000 */
[----:B------:R-:W-:Y:S01]  /*4a30*/  @!PT LDS RZ, [RZ] ;  /* 0x00000000fffff984 */ /* 0x000fe20000000800 */
[----:B------:R-:W-:Y:S01]  /*4a40*/  @!PT LDS RZ, [RZ] ;  /* 0x00000000fffff984 */ /* 0x000fe20000000800 */
[----:B------:R-:W-:Y:S01]  /*4a50*/  @!PT LDS RZ, [RZ] ;  /* 0x00000000fffff984 */ /* 0x000fe20000000800 */
[----:B------:R-:W-:Y:S01]  /*4a60*/  @!PT LDS RZ, [RZ] ;  /* 0x00000000fffff984 */ /* 0x000fe20000000800 */
[----:B------:R2:W-:Y:S06]  /*4a70*/  MEMBAR.ALL.CTA ;  /* 0x0000000000007992 */ /* 0x0005ec0000008000 */
[----:B--2---:R-:W2:Y:S01]  /*4a80*/  FENCE.VIEW.ASYNC.S ;  /* 0x00000000000073c6 */ /* 0x004ea20000000000 */
[----:B------:R-:W1:Y:S08]  /*4a90*/  @!P1 LDC R14, c[0x0][0xb20] ;  /* 0x0002c800ff0e9b82 */ /* 0x000e700000000800 */
[----:B------:R-:W1:Y:S01]  /*4aa0*/  @!P1 LDC R9, c[0x0][0xb0c] ;  /* 0x0002c300ff099b82 */ /* 0x000e620000000800 */
[----:B--2---:R2:W-:Y:S01]  /*4ab0*/  SYNCS.ARRIVE.TRANS64.RED.A1T0 RZ, [R0+URZ], RZ ;  /* 0x000000ff00ff79a7 */ /* 0x0045e200081004ff */
[----:B---3--:R-:W-:Y:S04]  /*4ac0*/  LOP3.LUT P4, RZ, R18, 0x1, RZ, 0xc0, !PT ;  /* 0x0000000112ff7812 */ /* 0x008fe8000788c0ff */
[----:B------:R-:W-:Y:S09]  /*4ad0*/  P2R R110, PR, RZ, 0x10 ;  /* 0x00000010ff6e7803 */ /* 0x000ff20000000000 */
[----:B------:R-:W-:Y:S02]  /*4ae0*/  @P4 MOV R45, R16 ;  /* 0x00000010002d4202 */ /* 0x000fe40000000f00 */
[----:B------:R-:W-:Y:S01]  /*4af0*/  @P4 LOP3.LUT R43, R17, 0xffff, RZ, 0xc0, !PT ;  /* 0x0000ffff112b4812 */ /* 0x000fe200078ec0ff */
[----:B--2-4-:R-:W-:Y:S06]  /*4b00*/  @!P0 BRA `(.L_x_81) ;  /* 0x0000000000a48947 */ /* 0x014fec0003800000 */
[----:B------:R-:W-:Y:S01]  /*4b10*/  IMAD.HI.U32 R21, R100, R39, RZ ;  /* 0x0000002764157227 */ /* 0x000fe200078e00ff */
[----:B------:R-:W-:Y:S02]  /*4b20*/  ISETP.NE.AND P0, PT, R38, 0x1, PT ;  /* 0x000000012600780c */ /* 0x000fe40003f05270 */
[----:B------:R-:W-:Y:S01]  /*4b30*/  ISETP.NE.AND P2, PT, R40, 0x1, PT ;  /* 0x000000012800780c */ /* 0x000fe20003f45270 */
[----:B------:R-:W-:Y:S01]  /*4b40*/  IMAD.HI.U32 R20, R99, R88, RZ ;  /* 0x0000005863147227 */ /* 0x000fe200078e00ff */
[----:B------:R-:W-:Y:S02]  /*4b50*/  SHF.R.U32.HI R21, RZ, R98, R21 ;  /* 0x00000062ff157219 */ /* 0x000fe40000011615 */
[----:B------:R-:W-:Y:S01]  /*4b60*/  ISETP.NE.AND P3, PT, R42, 0x1, PT ;  /* 0x000000012a00780c */ /* 0x000fe20003f65270 */
[----:B------:R-:W-:Y:S01]  /*4b70*/  IMAD.HI.U32 R24, R45, R88, RZ ;  /* 0x000000582d187227 */ /* 0x000fe200078e00ff */
[----:B------:R-:W-:Y:S02]  /*4b80*/  SHF.R.U32.HI R20, RZ, R89, R20 ;  /* 0x00000059ff147219 */ /* 0x000fe40000011614 */
[----:B------:R-:W-:Y:S01]  /*4b90*/  SEL R3, R100, R21, !P0 ;  /* 0x0000001564037207 */ /* 0x000fe20004000000 */
[----:B------:R-:W-:Y:S01]  /*4ba0*/  IMAD.HI.U32 R21, R43, R39, RZ ;  /* 0x000000272b157227 */ /* 0x000fe200078e00ff */
[----:B------:R-:W-:Y:S02]  /*4bb0*/  SEL R7, R99, R20, !P3 ;  /* 0x0000001463077207 */ /* 0x000fe40005800000 */
[----:B------:R-:W-:Y:S01]  /*4bc0*/  SHF.R.U32.HI R24, RZ, R89, R24 ;  /* 0x00000059ff187219 */ /* 0x000fe20000011618 */
[-C--:B------:R-:W-:Y:S04]  /*4bd0*/  IMAD.HI.U32 R20, R3, R36.reuse, RZ ;  /* 0x0000002403147227 */ /* 0x080fe800078e00ff */
[----:B------:R-:W-:Y:S01]  /*4be0*/  IMAD.HI.U32 R22, R7, R36, RZ ;  /* 0x0000002407167227 */ /* 0x000fe200078e00ff */
[-C--:B------:R-:W-:Y:S02]  /*4bf0*/  @P2 SHF.R.U32.HI R3, RZ, R37.reuse, R20 ;  /* 0x00000025ff032219 */ /* 0x080fe40000011614 */
[----:B------:R-:W-:Y:S02]  /*4c00*/  SHF.R.U32.HI R20, RZ, R98, R21 ;  /* 0x00000062ff147219 */ /* 0x000fe40000011615 */
[----:B------:R-:W-:Y:S01]  /*4c10*/  @P2 SHF.R.U32.HI R7, RZ, R37, R22 ;  /* 0x00000025ff072219 */ /* 0x000fe20000011616 */
[C---:B------:R-:W-:Y:S01]  /*4c20*/  IMAD R2, R40.reuse, R3, RZ ;  /* 0x0000000328027224 */ /* 0x040fe200078e02ff */
[----:B------:R-:W-:Y:S02]  /*4c30*/  SEL R5, R43, R20, !P0 ;  /* 0x000000142b057207 */ /* 0x000fe40004000000 */
[----:B------:R-:W-:Y:S01]  /*4c40*/  SEL R3, R45, R24, !P3 ;  /* 0x000000182d037207 */ /* 0x000fe20005800000 */
[----:B------:R-:W-:Y:S01]  /*4c50*/  IMAD R4, R40, R7, RZ ;  /* 0x0000000728047224 */ /* 0x000fe200078e02ff */
[C---:B------:R-:W-:Y:S01]  /*4c60*/  ISETP.GE.AND P0, PT, R5.reuse, R2, PT ;  /* 0x000000020500720c */ /* 0x040fe20003f06270 */
[----:B------:R-:W-:Y:S03]  /*4c70*/  IMAD.HI.U32 R6, R5, R36, RZ ;  /* 0x0000002405067227 */ /* 0x000fe600078e00ff */
[----:B------:R-:W-:Y:S01]  /*4c80*/  ISETP.GE.OR P0, PT, R3, R4, P0 ;  /* 0x000000040300720c */ /* 0x000fe20000706670 */
[----:B------:R-:W-:Y:S01]  /*4c90*/  IMAD.MOV R4, RZ, RZ, -R3 ;  /* 0x000000ffff047224 */ /* 0x000fe200078e0a03 */
[-C--:B------:R-:W-:Y:S03]  /*4ca0*/  SHF.R.U32.HI R6, RZ, R37.reuse, R6 ;  /* 0x00000025ff067219 */ /* 0x080fe60000011606 */
[----:B------:R-:W-:Y:S01]  /*4cb0*/  IMAD R45, R42, R4, R45 ;  /* 0x000000042a2d7224 */ /* 0x000fe200078e022d */
[----:B------:R-:W-:Y:S05]  /*4cc0*/  SEL R15, R5, R6, !P2 ;  /* 0x00000006050f7207 */ /* 0x000fea0005000000 */
[----:B------:R-:W-:Y:S02]  /*4cd0*/  IMAD.MOV R6, RZ, RZ, -R15 ;  /* 0x000000ffff067224 */ /* 0x000fe400078e0a0f */
[C---:B------:R-:W-:Y:S04]  /*4ce0*/  @!P0 IMAD.HI.U32 R2, R3.reuse, R36, RZ ;  /* 0x0000002403028227 */ /* 0x040fe800078e00ff */
[----:B------:R-:W-:Y:S01]  /*4cf0*/  IMAD R6, R40, R6, R5 ;  /* 0x0000000628067224 */ /* 0x000fe200078e0205 */
[----:B------:R-:W-:Y:S04]  /*4d00*/  @!P0 SHF.R.U32.HI R2, RZ, R37, R2 ;  /* 0x00000025ff028219 */ /* 0x000fe80000011602 */
[----:B------:R-:W-:Y:S02]  /*4d10*/  @!P0 SEL R0, R3, R2, !P2 ;  /* 0x0000000203008207 */ /* 0x000fe40005000000 */
[----:B------:R-:W-:Y:S02]  /*4d20*/  IADD3 R2, PT, PT, -R5, RZ, RZ ;  /* 0x000000ff05027210 */ /* 0x000fe40007ffe1ff */
[----:B------:R-:W-:Y:S01]  /*4d30*/  @!P0 IADD3 R8, PT, PT, R15, -R0, RZ ;  /* 0x800000000f088210 */ /* 0x000fe20007ffe0ff */
[----:B------:R-:W-:Y:S02]  /*4d40*/  @!P0 IMAD R0, R7, R6, R0 ;  /* 0x0000000607008224 */ /* 0x000fe400078e0200 */
[----:B------:R-:W-:Y:S02]  /*4d50*/  IMAD R43, R38, R2, R43 ;  /* 0x00000002262b7224 */ /* 0x000fe400078e022b */
[----:B------:R-:W-:Y:S02]  /*4d60*/  @!P0 IMAD R5, R8, R40, R3 ;  /* 0x0000002808058224 */ /* 0x000fe400078e0203 */
[----:B------:R-:W-:Y:S04]  /*4d70*/  @!P0 IMAD.MOV.U32 R3, RZ, RZ, R0 ;  /* 0x000000ffff038224 */ /* 0x000fe800078e0000 */
[----:B------:R-:W-:Y:S02]  /*4d80*/  IMAD R45, R3, R42, R45 ;  /* 0x0000002a032d7224 */ /* 0x000fe400078e022d */
[----:B------:R-:W-:Y:S07]  /*4d90*/  IMAD R43, R5, R38, R43 ;  /* 0x00000026052b7224 */ /* 0x000fee00078e022b */
.L_x_81:
[----:B------:R-:W-:Y:S01]  /*4da0*/  @!P1 IMAD.HI.U32 R0, R45, R12, RZ ;  /* 0x0000000c2d009227 */ /* 0x000fe200078e00ff */
[----:B-1----:R-:W-:Y:S01]  /*4db0*/  @!P1 ISETP.NE.AND P0, PT, R10, 0x1, PT ;  /* 0x000000010a00980c */ /* 0x002fe20003f05270 */
[----:B------:R-:W-:Y:S01]  /*4dc0*/  ULOP3.LUT UP0, URZ, UR42, 0x1b0, URZ, 0xc0, !UPT ;  /* 0x000001b02aff7892 */ /* 0x000fe2000f80c0ff */
[----:B------:R-:W-:Y:S01]  /*4dd0*/  @!P1 ISETP.NE.AND P2, PT, R9, 0x1, PT ;  /* 0x000000010900980c */ /* 0x000fe20003f45270 */
[----:B------:R-:W-:Y:S01]  /*4de0*/  @!P1 IMAD.HI.U32 R3, R43, R11, RZ ;  /* 0x0000000b2b039227 */ /* 0x000fe200078e00ff */
[----:B------:R-:W-:Y:S02]  /*4df0*/  @!P1 SHF.R.U32.HI R0, RZ, R13, R0 ;  /* 0x0000000dff009219 */ /* 0x000fe40000011600 */
[----:B------:R-:W-:Y:S01]  /*4e00*/  @P4 SHF.R.U32.HI R105, RZ, 0x10, R17 ;  /* 0x00000010ff694819 */ /* 0x000fe20000011611 */
[----:B------:R-:W-:Y:S01]  /*4e10*/  VIADD R111, R111, 0x1 ;  /* 0x000000016f6f7836 */ /* 0x000fe20000000000 */
[----:B------:R-:W-:Y:S02]  /*4e20*/  @!P1 SHF.R.U32.HI R2, RZ, R14, R3 ;  /* 0x0000000eff029219 */ /* 0x000fe40000011603 */
[----:B------:R-:W-:Y:S02]  /*4e30*/  @!P1 SEL R3, R45, R0, !P2 ;  /* 0x000000002d039207 */ /* 0x000fe40005000000 */
[----:B------:R-:W-:Y:S05]  /*4e40*/  @!P1 SEL R2, R43, R2, !P0 ;  /* 0x000000022b029207 */ /* 0x000fea0004000000 */
[----:B------:R-:W-:Y:S02]  /*4e50*/  @!P1 IMAD.IADD R0, R2, 0x1, -R3 ;  /* 0x0000000102009824 */ /* 0x000fe400078e0a03 */
[----:B------:R-:W-:Y:S02]  /*4e60*/  @!P1 IMAD.IADD R2, R3, 0x1, -R2 ;  /* 0x0000000103029824 */ /* 0x000fe400078e0a02 */
[----:B------:R-:W-:Y:S02]  /*4e70*/  @!P1 IMAD R45, R0, R9, R45 ;  /* 0x00000009002d9224 */ /* 0x000fe400078e022d */
[----:B------:R-:W-:Y:S01]  /*4e80*/  @!P1 IMAD R43, R2, R10, R43 ;  /* 0x0000000a022b9224 */ /* 0x000fe200078e022b */
[----:B------:R-:W-:Y:S06]  /*4e90*/  BRA.U !UP0, `(.L_x_82) ;  /* 0x0000000108407547 */ /* 0x000fec000b800000 */
[----:B------:R-:W1:Y:S01]  /*4ea0*/  LDCU.64 UR8, c[0x4][0x80] ;  /* 0x01001000ff0877ac */ /* 0x000e620008000a00 */
[----:B------:R-:W-:Y:S01]  /*4eb0*/  MOV R3, 0x0 ;  /* 0x0000000000037802 */ /* 0x000fe20000000f00 */
[----:B------:R-:W-:Y:S02]  /*4ec0*/  HFMA2 R12, -RZ, RZ, 0, 5.9604644775390625e-08 ;  /* 0x00000001ff0c7431 */ /* 0x000fe400000001ff */
[----:B------:R-:W-:Y:S02]  /*4ed0*/  IMAD.MOV.U32 R8, RZ, RZ, 0x70 ;  /* 0x00000070ff087424 */ /* 0x000fe400078e00ff */
[----:B------:R-:W-:Y:S01]  /*4ee0*/  IMAD.MOV.U32 R13, RZ, RZ, RZ ;  /* 0x000000ffff0d7224 */ /* 0x000fe200078e00ff */
[----:B------:R-:W2:Y:S01]  /*4ef0*/  LDCU.64 UR6, c[0x4][0x88] ;  /* 0x01001100ff0677ac */ /* 0x000ea20008000a00 */
[----:B------:R-:W3:Y:S01]  /*4f00*/  LDC.64 R2, c[0x4][R3] ;  /* 0x0100000003027b82 */ /* 0x000ee20000000a00 */
[----:B------:R-:W4:Y:S01]  /*4f10*/  LDCU.64 UR4, c[0x4][0x8] ;  /* 0x01000100ff0477ac */ /* 0x000f220008000a00 */
[----:B-1----:R-:W-:Y:S01]  /*4f20*/  MOV R5, UR9 ;  /* 0x0000000900057c02 */ /* 0x002fe20008000f00 */
[----:B------:R-:W-:Y:S01]  /*4f30*/  IMAD.U32 R4, RZ, RZ, UR8 ;  /* 0x00000008ff047e24 */ /* 0x000fe2000f8e00ff */
[----:B--2---:R-:W-:Y:S01]  /*4f40*/  MOV R7, UR7 ;  /* 0x0000000700077c02 */ /* 0x004fe20008000f00 */
[----:B------:R-:W-:Y:S01]  /*4f50*/  IMAD.U32 R6, RZ, RZ, UR6 ;  /* 0x00000006ff067e24 */ /* 0x000fe2000f8e00ff */
[----:B----4-:R-:W-:Y:S01]  /*4f60*/  MOV R11, UR5 ;  /* 0x00000005000b7c02 */ /* 0x010fe20008000f00 */
[----:B------:R-:W-:Y:S02]  /*4f70*/  IMAD.U32 R10, RZ, RZ, UR4 ;  /* 0x00000004ff0a7e24 */ /* 0x000fe4000f8e00ff */
[----:B------:R-:W-:Y:S07]  /*4f80*/  LEPC R20, `(.L_x_82) ;  /* 0x000000001014794e */ /* 0x000fee0000000000 */
[----:B---3-5:R-:W-:Y:S05]  /*4f90*/  CALL.ABS.NOINC R2 ;  /* 0x0000000002007343 */ /* 0x028fea0003c00000 */
.L_x_82:
[----:B------:R-:W-:Y:S01]  /*4fa0*/  LOP3.LUT P0, RZ, R109, 0x1b0, RZ, 0xc0, !PT ;  /* 0x000001b06dff7812 */ /* 0x000fe2000780c0ff */
[----:B------:R-:W-:Y:S11]  /*4fb0*/  BSSY.RECONVERGENT B6, `(.L_x_83) ;  /* 0x0000013000067945 */ /* 0x000ff60003800200 */
[----:B------:R-:W-:Y:S01]  /*4fc0*/  @!UPT UIADD3 URZ, UPT, UPT, URZ, URZ, URZ ;  /* 0x000000fffffff290 */ /* 0x000fe2000fffe0ff */
[----:B------:R-:W-:Y:S05]  /*4fd0*/  @!P0 BRA `(.L_x_84) ;  /* 0x0000000000408947 */ /* 0x000fea0003800000 */
        /* <DEDUP_REMOVED lines=16> */
.L_x_84:
[----:B------:R-:W-:Y:S05]  /*50e0*/  BSYNC.RECONVERGENT B6 ;  /* 0x0000000000067941 */ /* 0x000fea0003800200 */
.L_x_83:
[----:B------:R-:W-:Y:S01]  /*50f0*/  ISETP.NE.U32.AND P3, PT, R86, RZ, PT ;  /* 0x000000ff5600720c */ /* 0x000fe20003f65070 */
[----:B------:R-:W-:Y:S01]  /*5100*/  UISETP.NE.AND UP1, UPT, UR44, URZ, UPT ;  /* 0x000000ff2c00728c */ /* 0x000fe2000bf25270 */
[----:B------:R-:W-:Y:S02]  /*5110*/  ISETP.NE.U32.AND P4, PT, R82, RZ, PT ;  /* 0x000000ff5200720c */ /* 0x000fe40003f85070 */
[----:B------:R-:W-:Y:S02]  /*5120*/  ISETP.NE.AND.EX P3, PT, R87, RZ, PT, P3 ;  /* 0x000000ff5700720c */ /* 0x000fe40003f65330 */
[----:B------:R-:W-:Y:S02]  /*5130*/  PLOP3.LUT P1, PT, PT, PT, PT, 0x8, 0x80 ;  /* 0x000000000080781c */ /* 0x000fe40003f2e170 */
[----:B------:R-:W-:Y:S02]  /*5140*/  PLOP3.LUT P0, PT, PT, PT, UP1, 0x80, 0x8 ;  /* 0x000000000008781c */ /* 0x000fe40003f0f018 */
[----:B------:R-:W-:Y:S02]  /*5150*/  ISETP.NE.AND.EX P4, PT, R83, RZ, PT, P4 ;  /* 0x000000ff5300720c */ /* 0x000fe40003f85340 */
[----:B------:R-:W1:Y:S09]  /*5160*/  @UP1 LDCU.64 UR4, c[0x0][0x888] ;  /* 0x00011100ff0417ac */ /* 0x000e720008000a00 */
[----:B------:R-:W-:Y:S01]  /*5170*/  @P0 PLOP3.LUT P1, PT, P3, PT, PT, 0x80, 0x8 ;  /* 0x000000000008081c */ /* 0x000fe20001f2f070 */
[----:B-1----:R-:W-:Y:S04]  /*5180*/  @UP1 UISETP.NE.U32.AND UP0, UPT, UR4, URZ, UPT ;  /* 0x000000ff0400128c */ /* 0x002fe8000bf05070 */
[----:B------:R-:W-:Y:S04]  /*5190*/  @UP1 UISETP.NE.AND.EX UP0, UPT, UR5, URZ, UPT, UP0 ;  /* 0x000000ff0500128c */ /* 0x000fe8000bf05300 */
[----:B------:R-:W-:Y:S01]  /*51a0*/  @UP1 USEL UR4, URZ, 0xffffffff, UP0 ;  /* 0xffffffffff041887 */ /* 0x000fe20008000000 */
[----:B------:R-:W-:Y:S11]  /*51b0*/  @!P3 BRA `(.L_x_85) ;  /* 0x00000000002cb947 */ /* 0x000ff60003800000 */
[----:B------:R-:W-:Y:S01]  /*51c0*/  ISETP.NE.U32.AND P2, PT, R84, RZ, PT ;  /* 0x000000ff5400720c */ /* 0x000fe20003f45070 */
[----:B------:R-:W-:Y:S03]  /*51d0*/  IMAD.MOV.U32 R96, RZ, RZ, 0x1 ;  /* 0x00000001ff607424 */ /* 0x000fe600078e00ff */
[----:B------:R-:W-:Y:S11]  /*51e0*/  ISETP.NE.AND.EX P2, PT, R85, RZ, PT, P2 ;  /* 0x000000ff5500720c */ /* 0x000ff60003f45320 */
[----:B------:R-:W-:Y:S02]  /*51f0*/  @!UPT UIADD3 URZ, UPT, UPT, URZ, URZ, URZ ;  /* 0x000000fffffff290 */ /* 0x000fe4000fffe0ff */
[----:B------:R-:W1:Y:S01]  /*5200*/  @P2 LDC.64 R2, c[0x0][0x888] ;  /* 0x00022200ff022b82 */ /* 0x000e620000000a00 */
[----:B------:R-:W-:Y:S04]  /*5210*/  @P2 IMAD R0, R86, UR36, RZ ;  /* 0x0000002456002c24 */ /* 0x000fe8000f8e02ff */
[----:B-1----:R-:W-:Y:S04]  /*5220*/  @P2 IMAD.WIDE R2, R0, 0x4, R2 ;  /* 0x0000000400022825 */ /* 0x002fe800078e0202 */
[----:B------:R-:W-:Y:S01]  /*5230*/  HFMA2 R0, -RZ, RZ, 0, 5.9604644775390625e-08 ;  /* 0x00000001ff007431 */ /* 0x000fe200000001ff */
[----:B-----5:R1:W5:Y:S04]  /*5240*/  @P2 LDG.E R49, desc[UR40][R2.64] ;  /* 0x0000002802312981 */ /* 0x020368000c1e1900 */
[----:B------:R-:W-:Y:S01]  /*5250*/  @!P2 PRMT R96, R0, 0x7610, R96 ;  /* 0x000076100060a816 */ /* 0x000fe20000000060 */
[----:B-1----:R-:W2:Y:S06]  /*5260*/  @!P2 LDC R49, c[0x0][0x880] ;  /* 0x00022000ff31ab82 */ /* 0x002eac0000000800 */
.L_x_85:
[----:B------:R-:W-:Y:S05]  /*5270*/  @!P4 BRA `(.L_x_86) ;  /* 0x000000000020c947 */ /* 0x000fea0003800000 */
[----:B------:R-:W-:Y:S04]  /*5280*/  ISETP.NE.U32.AND P2, PT, R80, RZ, PT ;  /* 0x000000ff5000720c */ /* 0x000fe80003f45070 */
[----:B------:R-:W-:Y:S11]  /*5290*/  ISETP.NE.AND.EX P2, PT, R81, RZ, PT, P2 ;  /* 0x000000ff5100720c */ /* 0x000ff60003f45320 */
[----:B------:R-:W-:Y:S02]  /*52a0*/  @!UPT UIADD3 URZ, UPT, UPT, URZ, URZ, URZ ;  /* 0x000000fffffff290 */ /* 0x000fe4000fffe0ff */
[----:B------:R-:W1:Y:S01]  /*52b0*/  @P2 LDC.64 R2, c[0x0][0x8a8] ;  /* 0x00022a00ff022b82 */ /* 0x000e620000000a00 */
[----:B------:R-:W-:Y:S04]  /*52c0*/  @P2 IMAD R0, R82, UR36, RZ ;  /* 0x0000002452002c24 */ /* 0x000fe8000f8e02ff */
[----:B-1----:R-:W-:Y:S05]  /*52d0*/  @P2 IMAD.WIDE R2, R0, 0x4, R2 ;  /* 0x0000000400022825 */ /* 0x002fea00078e0202 */
[----:B-----5:R1:W5:Y:S02]  /*52e0*/  @P2 LDG.E R47, desc[UR40][R2.64] ;  /* 0x00000028022f2981 */ /* 0x020364000c1e1900 */
[----:B-1----:R-:W3:Y:S02]  /*52f0*/  @!P2 LDC R47, c[0x0][0x8a0] ;  /* 0x00022800ff2fab82 */ /* 0x002ee40000000800 */
.L_x_86:
[----:B--2--5:R-:W-:Y:S01]  /*5300*/  @P0 FSETP.NEU.AND P4, PT, R49, RZ, PT ;  /* 0x000000ff3100020b */ /* 0x024fe20003f8d000 */
[----:B------:R-:W-:Y:S01]  /*5310*/  IMAD.U32 R0, RZ, RZ, UR4 ;  /* 0x00000004ff007e24 */ /* 0x000fe2000f8e00ff */
[----:B------:R-:W-:Y:S01]  /*5320*/  @P0 LOP3.LUT P2, RZ, R96, 0xff, RZ, 0xc0, !PT ;  /* 0x000000ff60ff0812 */ /* 0x000fe2000784c0ff */
[----:B------:R-:W-:Y:S01]  /*5330*/  BSSY B1, `(.L_x_87) ;  /* 0x0000039000017945 */ /* 0x000fe20003800000 */
[----:B------:R-:W-:Y:S02]  /*5340*/  @P0 SEL R9, RZ, 0xffffffff, P4 ;  /* 0xffffffffff090807 */ /* 0x000fe40002000000 */
[----:B------:R-:W-:Y:S02]  /*5350*/  CS2R R54, SRZ ;  /* 0x0000000000367805 */ /* 0x000fe4000001ff00 */
[----:B------:R-:W-:Y:S02]  /*5360*/  LEA R92, R44, UR43, 0x3 ;  /* 0x0000002b2c5c7c11 */ /* 0x000fe4000f8e18ff */
[----:B------:R-:W-:Y:S02]  /*5370*/  CS2R R52, SRZ ;  /* 0x0000000000347805 */ /* 0x000fe4000001ff00 */
[----:B------:R-:W-:Y:S02]  /*5380*/  @P1 SEL R9, R0, R9, !P2 ;  /* 0x0000000900091207 */ /* 0x000fe40005000000 */
[----:B------:R-:W-:Y:S02]  /*5390*/  CS2R R58, SRZ ;  /* 0x00000000003a7805 */ /* 0x000fe4000001ff00 */
[----:B------:R-:W-:Y:S02]  /*53a0*/  SHF.L.U32 R7, R108, 0x1f, RZ ;  /* 0x0000001f6c077819 */ /* 0x000fe400000006ff */
[----:B------:R-:W-:Y:S02]  /*53b0*/  CS2R R56, SRZ ;  /* 0x0000000000387805 */ /* 0x000fe4000001ff00 */
[----:B------:R-:W-:Y:S02]  /*53c0*/  @P0 LOP3.LUT R9, R9, 0x1, RZ, 0xc0, !PT ;  /* 0x0000000109090812 */ /* 0x000fe400078ec0ff */
[C---:B------:R-:W-:Y:S02]  /*53d0*/  LEA.HI R5, R44.reuse, R44, RZ, 0x1 ;  /* 0x0000002c2c057211 */ /* 0x040fe400078f08ff */
[----:B------:R-:W-:Y:S02]  /*53e0*/  ISETP.NE.U32.OR P1, PT, R9, 0x1, !P0 ;  /* 0x000000010900780c */ /* 0x000fe40004725470 */
[----:B------:R-:W-:Y:S01]  /*53f0*/  PLOP3.LUT P5, PT, PT, PT, PT, 0x8, 0x80 ;  /* 0x000000000080781c */ /* 0x000fe20003fae170 */
[C---:B------:R-:W-:Y:S01]  /*5400*/  IMAD.SHL.U32 R3, R5.reuse, 0x20, RZ ;  /* 0x0000002005037824 */ /* 0x040fe200078e00ff */
[----:B------:R-:W-:Y:S04]  /*5410*/  LOP3.LUT R5, R5, 0xffe, RZ, 0xc0, !PT ;  /* 0x00000ffe05057812 */ /* 0x000fe800078ec0ff */
[----:B------:R-:W-:Y:S01]  /*5420*/  LOP3.LUT R3, R3, 0xffffffc0, RZ, 0xc0, !PT ;  /* 0xffffffc003037812 */ /* 0x000fe200078ec0ff */
[----:B------:R-:W-:Y:S04]  /*5430*/  IMAD.IADD R32, R44, 0x1, -R5 ;  /* 0x000000012c207824 */ /* 0x000fe800078e0a05 */
[----:B------:R-:W-:Y:S01]  /*5440*/  @P1 SHF.L.U32 R2, R106, 0x1f, RZ ;  /* 0x0000001f6a021819 */ /* 0x000fe200000006ff */
[----:B------:R-:W-:Y:S03]  /*5450*/  IMAD.IADD R3, R46, 0x1, R3 ;  /* 0x000000012e037824 */ /* 0x000fe600078e0203 */
[----:B------:R-:W1:Y:S01]  /*5460*/  @P1 SYNCS.PHASECHK.TRANS64.TRYWAIT P0, [UR43+0x70], R2 ;  /* 0x00007002ff0015a7 */ /* 0x000e62000800112b */
[----:B------:R-:W-:Y:S01]  /*5470*/  IMAD R32, R32, 0x100000, R3 ;  /* 0x0010000020207824 */ /* 0x000fe200078e0203 */
[----:B------:R2:W4:Y:S01]  /*5480*/  SYNCS.PHASECHK.TRANS64.TRYWAIT P4, [R92+URZ+0xb0], R7 ;  /* 0x0000b0075c0075a7 */ /* 0x00052200080811ff */
[----:B-1----:R-:W-:Y:S01]  /*5490*/  @P1 PLOP3.LUT P5, PT, P0, PT, PT, 0x8, 0x80 ;  /* 0x000000000080181c */ /* 0x002fe200007ae170 */
[----:B------:R-:W-:Y:S01]  /*54a0*/  @!UPT UIADD3 URZ, UPT, UPT, URZ, URZ, URZ ;  /* 0x000000fffffff290 */ /* 0x000fe2000fffe0ff */
[----:B--2---:R-:W-:Y:S11]  /*54b0*/  @!P1 BRA `(.L_x_88) ;  /* 0x0000000000809947 */ /* 0x004ff60003800000 */
[----:B------:R-:W-:Y:S01]  /*54c0*/  ISETP.NE.U32.AND P0, PT, RZ, UR38, PT ;  /* 0x00000026ff007c0c */ /* 0x000fe2000bf05070 */
[----:B------:R-:W-:Y:S01]  /*54d0*/  BSSY B0, `(.L_x_89) ;  /* 0x0000012000007945 */ /* 0x000fe20003800000 */
[----:B------:R-:W-:Y:S02]  /*54e0*/  FSETP.NEU.AND P2, PT, R49, RZ, PT ;  /* 0x000000ff3100720b */ /* 0x000fe40003f4d000 */
[----:B------:R-:W-:Y:S02]  /*54f0*/  CS2R R58, SRZ ;  /* 0x00000000003a7805 */ /* 0x000fe4000001ff00 */
[----:B------:R-:W-:Y:S02]  /*5500*/  ISETP.NE.AND.EX P0, PT, RZ, UR39, PT, P0 ;  /* 0x00000027ff007c0c */ /* 0x000fe4000bf05300 */
[----:B------:R-:W-:Y:S02]  /*5510*/  CS2R R56, SRZ ;  /* 0x0000000000387805 */ /* 0x000fe4000001ff00 */
[----:B------:R-:W-:Y:S02]  /*5520*/  LOP3.LUT P1, RZ, R96, 0xff, RZ, 0xc0, !PT ;  /* 0x000000ff60ff7812 */ /* 0x000fe4000782c0ff */
[----:B------:R-:W-:Y:S02]  /*5530*/  CS2R R54, SRZ ;  /* 0x0000000000367805 */ /* 0x000fe4000001ff00 */
[----:B------:R-:W-:Y:S02]  /*5540*/  SEL R0, RZ, 0xffffffff, P2 ;  /* 0xffffffffff007807 */ /* 0x000fe40001000000 */
[----:B------:R-:W-:Y:S02]  /*5550*/  CS2R R52, SRZ ;  /* 0x0000000000347805 */ /* 0x000fe4000001ff00 */
[----:B------:R-:W-:Y:S04]  /*5560*/  SEL R3, RZ, 0xffffffff, P0 ;  /* 0xffffffffff037807 */ /* 0x000fe80000000000 */
[----:B------:R-:W-:Y:S04]  /*5570*/  @P3 SEL R0, R3, R0, !P1 ;  /* 0x0000000003003207 */ /* 0x000fe80004800000 */
[----:B------:R-:W-:Y:S04]  /*5580*/  LOP3.LUT R0, R0, 0x1, RZ, 0xc0, !PT ;  /* 0x0000000100007812 */ /* 0x000fe800078ec0ff */
[----:B------:R-:W-:Y:S01]  /*5590*/  ISETP.NE.U32.AND P0, PT, R0, 0x1, PT ;  /* 0x000000010000780c */ /* 0x000fe20003f05070 */
[----:B------:R-:W-:Y:S01]  /*55a0*/  @!UPT UIADD3 URZ, UPT, UPT, URZ, URZ, URZ ;  /* 0x000000fffffff290 */ /* 0x000fe2000fffe0ff */
[----:B------:R-:W-:Y:S11]  /*55b0*/  @!P5 BRA `(.L_x_90) ;  /* 0x00000000000cd947 */ /* 0x000ff60003800000 */
[----:B------:R-:W-:Y:S04]  /*55c0*/  SHF.L.U32 R3, R106, 0x1f, RZ ;  /* 0x0000001f6a037819 */ /* 0x000fe800000006ff */
[----:B------:R-:W1:Y:S02]  /*55d0*/  SYNCS.PHASECHK.TRANS64.TRYWAIT P1, [UR43+0x70], R3 ;  /* 0x00007003ff0075a7 */ /* 0x000e64000802112b */
[----:B-1----:R-:W-:Y:S05]  /*55e0*/  @!P1 BRA `(.L_x_91) ;  /* 0x00000014009c9947 */ /* 0x002fea0003800000 */
.L_x_90:
[----:B------:R-:W-:Y:S05]  /*55f0*/  BSYNC B0 ;  /* 0x0000000000007941 */ /* 0x000fea0003800000 */
.L_x_89:
[----:B------:R2:W1:Y:S01]  /*5600*/  @P0 LDS.128 R56, [R103+UR43+0x200] ;  /* 0x0002002b67380984 */ /* 0x0004620008000c00 */
[----:B------:R-:W-:Y:S01]  /*5610*/  UIADD3 UR4, UPT, UPT, UR43, 0x78, URZ ;  /* 0x000000782b047890 */ /* 0x000fe2000fffe0ff */
[----:B------:R-:W-:Y:S02]  /*5620*/  LOP3.LUT R106, R106, 0x1, RZ, 0x3c, !PT ;  /* 0x000000016a6a7812 */ /* 0x000fe400078e3cff */
[----:B------:R2:W1:Y:S01]  /*5630*/  @P0 LDS.128 R52, [R102+0x10] ;  /* 0x0000100066340984 */ /* 0x0004620000000c00 */
[----:B------:R-:W-:Y:S01]  /*5640*/  UPRMT UR4, UR37, 0x654, UR4 ;  /* 0x0000065425047896 */ /* 0x000fe20008000004 */
[----:B------:R-:W-:Y:S01]  /*5650*/  @!PT LDS RZ, [RZ] ;  /* 0x00000000fffff984 */ /* 0x000fe20000000800 */
[----:B------:R-:W-:Y:S01]  /*5660*/  @!PT LDS RZ, [RZ] ;  /* 0x00000000fffff984 */ /* 0x000fe20000000800 */
[----:B------:R-:W-:Y:S01]  /*5670*/  @!PT LDS RZ, [RZ] ;  /* 0x00000000fffff984 */ /* 0x000fe20000000800 */
[----:B------:R-:W-:Y:S01]  /*5680*/  @!PT LDS RZ, [RZ] ;  /* 0x00000000fffff984 */ /* 0x000fe20000000800 */
[----:B------:R5:W-:Y:S06]  /*5690*/  MEMBAR.ALL.CTA ;  /* 0x0000000000007992 */ /* 0x000bec0000008000 */
[----:B-----5:R-:W5:Y:S02]  /*56a0*/  FENCE.VIEW.ASYNC.S ;  /* 0x00000000000073c6 */ /* 0x020f640000000000 */
[----:B-----5:R-:W-:Y:S03]  /*56b0*/  SYNCS.ARRIVE.TRANS64.RED.A1T0 RZ, [UR4], RZ ;  /* 0x000000ffffff79a7 */ /* 0x020fe60008100404 */
.L_x_88:
[----:B------:R-:W-:Y:S05]  /*56c0*/  BSYNC B1 ;  /* 0x0000000000017941 */ /* 0x000fea0003800000 */
.L_x_87:
[----:B-1----:R-:W-:Y:S04]  /*56d0*/  SHF.R.U32.HI R3, RZ, 0x15, R32 ;  /* 0x00000015ff037819 */ /* 0x002fe80000011620 */
[----:B------:R-:W-:Y:S01]  /*56e0*/  LOP3.LUT P0, RZ, R3, 0x3, R104, 0x48, !PT ;  /* 0x0000000303ff7812 */ /* 0x000fe20007804868 */
[----:B------:R-:W-:Y:S01]  /*56f0*/  @!UPT UIADD3 URZ, UPT, UPT, URZ, URZ, URZ ;  /* 0x000000fffffff290 */ /* 0x000fe2000fffe0ff */
[----:B----4-:R-:W-:Y:S11]  /*5700*/  @P4 BRA `(.L_x_92) ;  /* 0x0000000000084947 */ /* 0x010ff60003800000 */
[----:B------:R-:W1:Y:S02]  /*5710*/  SYNCS.PHASECHK.TRANS64.TRYWAIT P1, [R92+URZ+0xb0], R7 ;  /* 0x0000b0075c0075a7 */ /* 0x000e6400080211ff */
[----:B-1----:R-:W-:Y:S05]  /*5720*/  @!P1 BRA `(.L_x_93) ;  /* 0x0000001400649947 */ /* 0x002fea0003800000 */
.L_x_92:
[----:B------:R-:W-:Y:S05]  /*5730*/  @!P0 BRA `(.L_x_94) ;  /* 0x0000000000408947 */ /* 0x000fea0003800000 */
[----:B------:R-:W4:Y:S01]  /*5740*/  LDCU.64 UR8, c[0x4][0x70] ;  /* 0x01000e00ff0877ac */ /* 0x000f220008000a00 */
[----:B------:R-:W-:Y:S01]  /*5750*/  MOV R3, 0x0 ;  /* 0x0000000000037802 */ /* 0x000fe20000000f00 */
[----:B------:R-:W-:Y:S02]  /*5760*/  HFMA2 R12, -RZ, RZ, 0, 5.9604644775390625e-08 ;  /* 0x00000001ff0c7431 */ /* 0x000fe400000001ff */
[----:B------:R-:W-:Y:S02]  /*5770*/  IMAD.MOV.U32 R8, RZ, RZ, 0x192 ;  /* 0x00000192ff087424 */ /* 0x000fe400078e00ff */
[----:B------:R-:W-:Y:S01]  /*5780*/  IMAD.MOV.U32 R13, RZ, RZ, RZ ;  /* 0x000000ffff0d7224 */ /* 0x000fe200078e00ff */
[----:B------:R-:W1:Y:S01]  /*5790*/  LDCU.64 UR6, c[0x4][0x78] ;  /* 0x01000f00ff0677ac */ /* 0x000e620008000a00 */
[----:B------:R-:W2:Y:S01]  /*57a0*/  LDC.64 R2, c[0x4][R3] ;  /* 0x0100000003027b82 */ /* 0x000ea20000000a00 */
[----:B------:R-:W5:Y:S01]  /*57b0*/  LDCU.64 UR4, c[0x4][0x10] ;  /* 0x01000200ff0477ac */ /* 0x000f620008000a00 */
[----:B----4-:R-:W-:Y:S01]  /*57c0*/  MOV R5, UR9 ;  /* 0x0000000900057c02 */ /* 0x010fe20008000f00 */
[----:B------:R-:W-:Y:S01]  /*57d0*/  IMAD.U32 R4, RZ, RZ, UR8 ;  /* 0x00000008ff047e24 */ /* 0x000fe2000f8e00ff */
[----:B-1----:R-:W-:Y:S01]  /*57e0*/  MOV R7, UR7 ;  /* 0x0000000700077c02 */ /* 0x002fe20008000f00 */
[----:B------:R-:W-:Y:S01]  /*57f0*/  IMAD.U32 R6, RZ, RZ, UR6 ;  /* 0x00000006ff067e24 */ /* 0x000fe2000f8e00ff */
[----:B-----5:R-:W-:Y:S01]  /*5800*/  MOV R11, UR5 ;  /* 0x00000005000b7c02 */ /* 0x020fe20008000f00 */
[----:B------:R-:W-:Y:S02]  /*5810*/  IMAD.U32 R10, RZ, RZ, UR4 ;  /* 0x00000004ff0a7e24 */ /* 0x000fe4000f8e00ff */
[----:B------:R-:W-:Y:S07]  /*5820*/  LEPC R20, `(.L_x_94) ;  /* 0x000000001014794e */ /* 0x000fee0000000000 */
[----:B--23--:R-:W-:Y:S05]  /*5830*/  CALL.ABS.NOINC R2 ;  /* 0x0000000002007343 */ /* 0x00cfea0003c00000 */
.L_x_94:
[----:B------:R-:W-:Y:S01]  /*5840*/  LOP3.LUT P0, RZ, R101, 0x60, RZ, 0xc0, !PT ;  /* 0x0000006065ff7812 */ /* 0x000fe2000780c0ff */
[----:B------:R-:W-:Y:S05]  /*5850*/  WARPSYNC.ALL ;  /* 0x0000000000007948 */ /* 0x000fea0003800000 */
[----:B------:R-:W-:Y:S01]  /*5860*/  R2UR UR4, R32 ;  /* 0x00000000200472ca */ /* 0x000fe200000e0000 */
[----:B------:R-:W-:Y:S01]  /*5870*/  BSSY.RECONVERGENT B0, `(.L_x_95) ;  /* 0x00000a0000007945 */ /* 0x000fe20003800200 */
[-C--:B------:R-:W-:Y:S02]  /*5880*/  F2FP.F16.E5M2.UNPACK_B R50, R56.reuse ;  /* 0x00000038ff32723e */ /* 0x080fe400020004ff */
[----:B------:R-:W-:Y:S02]  /*5890*/  F2FP.F16.E5M2.UNPACK_B R63, R56.H1 ;  /* 0x00000038ff3f723e */ /* 0x000fe400030004ff */
[-C--:B------:R-:W-:Y:S01]  /*58a0*/  F2FP.F16.E5M2.UNPACK_B R56, R57.reuse ;  /* 0x00000039ff38723e */ /* 0x080fe200020004ff */
[--C-:B------:R-:W-:Y:S01]  /*58b0*/  HADD2.F32 R48, -RZ, R50.reuse.H0_H0 ;  /* 0x20000032ff307230 */ /* 0x100fe20000004100 */
[----:B------:R-:W-:Y:S01]  /*58c0*/  F2FP.F16.E5M2.UNPACK_B R57, R57.H1 ;  /* 0x00000039ff39723e */ /* 0x000fe200030004ff */
[----:B------:R-:W-:Y:S01]  /*58d0*/  HADD2.F32 R50, -RZ, R50.H1_H1 ;  /* 0x30000032ff327230 */ /* 0x000fe20000004100 */
[-C--:B------:R-:W-:Y:S01]  /*58e0*/  F2FP.F16.E5M2.UNPACK_B R66, R52.reuse ;  /* 0x00000034ff42723e */ /* 0x080fe200020004ff */
[--C-:B------:R-:W-:Y:S01]  /*58f0*/  HADD2.F32 R51, -RZ, R63.reuse.H0_H0 ;  /* 0x2000003fff337230 */ /* 0x100fe20000004100 */
[----:B------:R-:W-:Y:S01]  /*5900*/  F2FP.F16.E5M2.UNPACK_B R68, R52.H1 ;  /* 0x00000034ff44723e */ /* 0x000fe200030004ff */
[----:B-1----:R-:W-:Y:S01]  /*5910*/  LDTM.16dp32bit_t0_t15.x32 R4, tmem[UR4] ;  /* 0x00000004000479ee */ /* 0x002fe20008a80000 */
[----:B------:R-:W3:Y:S01]  /*5920*/  LDTM.16dp32bit_t16_t31.x32 R4, tmem[UR4+0x20] ;  /* 0x00002004000479ee */ /* 0x000ee20008aa0000 */
[----:B------:R-:W-:Y:S01]  /*5930*/  NOP ;  /* 0x0000000000007918 */ /* 0x000fe20000000000 */
[----:B------:R-:W-:Y:S01]  /*5940*/  R2UR UR5, R92 ;  /* 0x000000005c0572ca */ /* 0x000fe200000e0000 */
[--C-:B------:R-:W-:Y:S01]  /*5950*/  HADD2.F32 R65, -RZ, R66.reuse.H0_H0 ;  /* 0x20000042ff417230 */ /* 0x100fe20000004100 */
[----:B------:R-:W-:Y:S01]  /*5960*/  F2FP.F16.E5M2.UNPACK_B R61, R58 ;  /* 0x0000003aff3d723e */ /* 0x000fe200020004ff */
[----:B------:R-:W-:Y:S01]  /*5970*/  HADD2.F32 R67, -RZ, R66.H1_H1 ;  /* 0x30000042ff437230 */ /* 0x000fe20000004100 */
[-C--:B------:R-:W-:Y:S01]  /*5980*/  F2FP.F16.E5M2.UNPACK_B R70, R53.reuse ;  /* 0x00000035ff46723e */ /* 0x080fe200020004ff */
[----:B------:R-:W-:Y:S01]  /*5990*/  HADD2.F32 R52, -RZ, R63.H1_H1 ;  /* 0x3000003fff347230 */ /* 0x000fe20000004100 */
[----:B------:R-:W-:Y:S01]  /*59a0*/  F2FP.F16.E5M2.UNPACK_B R72, R53.H1 ;  /* 0x00000035ff48723e */ /* 0x000fe200030004ff */
[----:B------:R-:W-:Y:S01]  /*59b0*/  HADD2.F32 R53, -RZ, R56.H0_H0 ;  /* 0x20000038ff357230 */ /* 0x000fe20000004100 */
[-C--:B------:R-:W-:Y:S01]  /*59c0*/  F2FP.F16.E5M2.UNPACK_B R74, R54.reuse ;  /* 0x00000036ff4a723e */ /* 0x080fe200020004ff */
[----:B------:R-:W-:Y:S01]  /*59d0*/  HADD2.F32 R69, -RZ, R70.H0_H0 ;  /* 0x20000046ff457230 */ /* 0x000fe20000004100 */
[----:B------:R-:W-:Y:S01]  /*59e0*/  F2FP.F16.E5M2.UNPACK_B R76, R54.H1 ;  /* 0x00000036ff4c723e */ /* 0x000fe200030004ff */
[----:B------:R-:W-:Y:S01]  /*59f0*/  HADD2.F32 R54, -RZ, R56.H1_H1 ;  /* 0x30000038ff367230 */ /* 0x000fe20000004100 */
[----:B------:R-:W-:Y:S01]  /*5a00*/  F2FP.F16.E5M2.UNPACK_B R60, R58.H1 ;  /* 0x0000003aff3c723e */ /* 0x000fe200030004ff */
[----:B------:R-:W-:Y:S01]  /*5a10*/  UIADD3 UR5, UPT, UPT, UR5, 0xd0, URZ ;  /* 0x000000d005057890 */ /* 0x000fe2000fffe0ff */
[----:B------:R-:W-:Y:S01]  /*5a20*/  HADD2.F32 R58, -RZ, R61.H1_H1 ;  /* 0x3000003dff3a7230 */ /* 0x000fe20000004100 */
[----:B------:R-:W-:Y:S01]  /*5a30*/  F2FP.F16.E5M2.UNPACK_B R77, R55 ;  /* 0x00000037ff4d723e */ /* 0x000fe200020004ff */
[----:B------:R-:W-:Y:S01]  /*5a40*/  HADD2.F32 R70, -RZ, R70.H1_H1 ;  /* 0x30000046ff467230 */ /* 0x000fe20000004100 */
[----:B------:R-:W-:Y:S01]  /*5a50*/  UPRMT UR5, UR37, 0x654, UR5 ;  /* 0x0000065425057896 */ /* 0x000fe20008000005 */
[--C-:B------:R-:W-:Y:S01]  /*5a60*/  HADD2.F32 R73, -RZ, R74.reuse.H0_H0 ;  /* 0x2000004aff497230 */ /* 0x100fe20000004100 */
[----:B------:R-:W-:Y:S01]  /*5a70*/  F2FP.F16.E5M2.UNPACK_B R62, R59 ;  /* 0x0000003bff3e723e */ /* 0x000fe200020004ff */
[----:B------:R-:W-:Y:S01]  /*5a80*/  HADD2.F32 R74, -RZ, R74.H1_H1 ;  /* 0x3000004aff4a7230 */ /* 0x000fe20000004100 */
[----:B------:R-:W-:Y:S01]  /*5a90*/  F2FP.F16.E5M2.UNPACK_B R78, R55.H1 ;  /* 0x00000037ff4e723e */ /* 0x000fe200030004ff */
[C---:B---3--:R-:W-:Y:S01]  /*5aa0*/  FMUL R4, R47.reuse, R4 ;  /* 0x000000042f047220 */ /* 0x048fe20000400000 */
[C---:B------:R-:W-:Y:S01]  /*5ab0*/  FMUL R5, R47.reuse, R5 ;  /* 0x000000052f057220 */ /* 0x040fe20000400000 */
[C---:B------:R-:W-:Y:S01]  /*5ac0*/  FMUL R8, R47.reuse, R8 ;  /* 0x000000082f087220 */ /* 0x040fe20000400000 */
[----:B------:R-:W-:Y:S01]  /*5ad0*/  FMUL R9, R47, R9 ;  /* 0x000000092f097220 */ /* 0x000fe20000400000 */
[----:B------:R-:W-:Y:S01]  /*5ae0*/  SYNCS.ARRIVE.TRANS64.RED.A1T0 RZ, [UR5], RZ ;  /* 0x000000ffffff79a7 */ /* 0x000fe20008100405 */
[C---:B------:R-:W-:Y:S01]  /*5af0*/  FFMA R4, R49.reuse, R48, R4 ;  /* 0x0000003031047223 */ /* 0x040fe20000000004 */
[----:B------:R-:W-:Y:S01]  /*5b00*/  FFMA R5, R49, R50, R5 ;  /* 0x0000003231057223 */ /* 0x000fe20000000005 */
[C---:B------:R-:W-:Y:S01]  /*5b10*/  FMUL R12, R47.reuse, R12 ;  /* 0x0000000c2f0c7220 */ /* 0x040fe20000400000 */
        /* <DEDUP_REMOVED lines=9> */
[----:B------:R-:W-:Y:S02]  /*5bb0*/  HADD2.F32 R48, -RZ, R77.H1_H1 ;  /* 0x3000004dff307230 */ /* 0x000fe40000004100 */
[C---:B------:R-:W-:Y:S01]  /*5bc0*/  FMUL R28, R47.reuse, R32 ;  /* 0x000000202f1c7220 */ /* 0x040fe20000400000 */
[C---:B------:R-:W-:Y:S01]  /*5bd0*/  FMUL R29, R47.reuse, R33 ;  /* 0x000000212f1d7220 */ /* 0x040fe20000400000 */
[C---:B------:R-:W-:Y:S01]  /*5be0*/  FMUL R6, R47.reuse, R6 ;  /* 0x000000062f067220 */ /* 0x040fe20000400000 */
[C---:B------:R-:W-:Y:S01]  /*5bf0*/  FMUL R7, R47.reuse, R7 ;  /* 0x000000072f077220 */ /* 0x040fe20000400000 */
[--C-:B------:R-:W-:Y:S02]  /*5c00*/  HADD2.F32 R55, -RZ, R57.reuse.H0_H0 ;  /* 0x20000039ff377230 */ /* 0x100fe40000004100 */
[----:B------:R-:W-:Y:S01]  /*5c10*/  FMUL R10, R47, R10 ;  /* 0x0000000a2f0a7220 */ /* 0x000fe20000400000 */
[C---:B------:R-:W-:Y:S01]  /*5c20*/  FFMA R6, R49.reuse, R51, R6 ;  /* 0x0000003331067223 */ /* 0x040fe20000000006 */
[----:B------:R-:W-:Y:S02]  /*5c30*/  HADD2.F32 R56, -RZ, R57.H1_H1 ;  /* 0x30000039ff387230 */ /* 0x000fe40000004100 */
[C---:B------:R-:W-:Y:S01]  /*5c40*/  FFMA R7, R49.reuse, R52, R7 ;  /* 0x0000003431077223 */ /* 0x040fe20000000007 */
[C---:B------:R-:W-:Y:S01]  /*5c50*/  FFMA R8, R49.reuse, R53, R8 ;  /* 0x0000003531087223 */ /* 0x040fe20000000008 */
[C---:B------:R-:W-:Y:S01]  /*5c60*/  FFMA R9, R49.reuse, R54, R9 ;  /* 0x0000003631097223 */ /* 0x040fe20000000009 */
[----:B------:R-:W-:Y:S02]  /*5c70*/  HADD2.F32 R57, -RZ, R61.H0_H0 ;  /* 0x2000003dff397230 */ /* 0x000fe40000004100 */
[----:B------:R-:W-:Y:S01]  /*5c80*/  FFMA R10, R49, R55, R10 ;  /* 0x00000037310a7223 */ /* 0x000fe2000000000a */
[----:B------:R-:W-:Y:S01]  /*5c90*/  F2FP.SATFINITE.E5M2.F32.PACK_AB_MERGE_C R92, R7, R6, RZ ;  /* 0x00000006075c723e */ /* 0x000fe200048060ff */
[----:B------:R-:W-:Y:S02]  /*5ca0*/  HADD2.F32 R61, -RZ, R62.H0_H0 ;  /* 0x2000003eff3d7230 */ /* 0x000fe40000004100 */
[----:B------:R-:W-:Y:S01]  /*5cb0*/  FMUL R11, R47, R11 ;  /* 0x0000000b2f0b7220 */ /* 0x000fe20000400000 */
[----:B------:R-:W-:Y:S01]  /*5cc0*/  F2FP.F16.E5M2.UNPACK_B R64, R59.H1 ;  /* 0x0000003bff40723e */ /* 0x000fe200030004ff */
[----:B------:R-:W-:Y:S01]  /*5cd0*/  HADD2.F32 R59, -RZ, R60.H0_H0 ;  /* 0x2000003cff3b7230 */ /* 0x000fe20000004100 */
[----:B------:R-:W-:Y:S01]  /*5ce0*/  F2FP.SATFINITE.E5M2.F32.PACK_AB_MERGE_C R92, R5, R4, R92 ;  /* 0x00000004055c723e */ /* 0x000fe2000480605c */
[C---:B------:R-:W-:Y:S01]  /*5cf0*/  FFMA R11, R49.reuse, R56, R11 ;  /* 0x00000038310b7223 */ /* 0x040fe2000000000b */
[C---:B------:R-:W-:Y:S01]  /*5d00*/  FFMA R12, R49.reuse, R57, R12 ;  /* 0x00000039310c7223 */ /* 0x040fe2000000000c */
[----:B------:R-:W-:Y:S01]  /*5d10*/  FFMA R13, R49, R58, R13 ;  /* 0x0000003a310d7223 */ /* 0x000fe2000000000d */
[----:B------:R-:W-:Y:S02]  /*5d20*/  HADD2.F32 R62, -RZ, R62.H1_H1 ;  /* 0x3000003eff3e7230 */ /* 0x000fe40000004100 */
[----:B------:R-:W-:Y:S01]  /*5d30*/  FMUL R14, R47, R14 ;  /* 0x0000000e2f0e7220 */ /* 0x000fe20000400000 */
[----:B------:R-:W-:Y:S01]  /*5d40*/  HADD2.F32 R60, -RZ, R60.H1_H1 ;  /* 0x3000003cff3c7230 */ /* 0x000fe20000004100 */
[----:B------:R-:W-:Y:S01]  /*5d50*/  F2FP.SATFINITE.E5M2.F32.PACK_AB_MERGE_C R93, R11, R10, RZ ;  /* 0x0000000a0b5d723e */ /* 0x000fe200048060ff */
[----:B------:R-:W-:Y:S02]  /*5d60*/  HADD2.F32 R51, -RZ, R77.H0_H0 ;  /* 0x2000004dff337230 */ /* 0x000fe40000004100 */
[----:B------:R-:W-:Y:S01]  /*5d70*/  FFMA R14, R49, R59, R14 ;  /* 0x0000003b310e7223 */ /* 0x000fe2000000000e */
[----:B------:R-:W-:Y:S01]  /*5d80*/  FMUL R15, R47, R15 ;  /* 0x0000000f2f0f7220 */ /* 0x000fe20000400000 */
[--C-:B------:R-:W-:Y:S01]  /*5d90*/  HADD2.F32 R63, -RZ, R64.reuse.H0_H0 ;  /* 0x20000040ff3f7230 */ /* 0x100fe20000004100 */
[----:B------:R-:W-:Y:S01]  /*5da0*/  F2FP.SATFINITE.E5M2.F32.PACK_AB_MERGE_C R93, R9, R8, R93 ;  /* 0x00000008095d723e */ /* 0x000fe2000480605d */
[----:B------:R-:W-:Y:S02]  /*5db0*/  HADD2.F32 R64, -RZ, R64.H1_H1 ;  /* 0x30000040ff407230 */ /* 0x000fe40000004100 */
[C---:B------:R-:W-:Y:S01]  /*5dc0*/  FFMA R15, R49.reuse, R60, R15 ;  /* 0x0000003c310f7223 */ /* 0x040fe2000000000f */
[C---:B------:R-:W-:Y:S01]  /*5dd0*/  FFMA R16, R49.reuse, R61, R16 ;  /* 0x0000003d31107223 */ /* 0x040fe20000000010 */
[----:B------:R-:W-:Y:S01]  /*5de0*/  FFMA R17, R49, R62, R17 ;  /* 0x0000003e31117223 */ /* 0x000fe20000000011 */
[C---:B------:R-:W-:Y:S01]  /*5df0*/  FMUL R18, R47.reuse, R18 ;  /* 0x000000122f127220 */ /* 0x040fe20000400000 */
[C---:B------:R-:W-:Y:S01]  /*5e00*/  FMUL R19, R47.reuse, R19 ;  /* 0x000000132f137220 */ /* 0x040fe20000400000 */
[--C-:B------:R-:W-:Y:S02]  /*5e10*/  HADD2.F32 R66, -RZ, R68.reuse.H0_H0 ;  /* 0x20000044ff427230 */ /* 0x100fe40000004100 */
[----:B------:R-:W-:Y:S01]  /*5e20*/  FMUL R3, R47, R22 ;  /* 0x000000162f037220 */ /* 0x000fe20000400000 */
[C---:B------:R-:W-:Y:S01]  /*5e30*/  FFMA R18, R49.reuse, R63, R18 ;  /* 0x0000003f31127223 */ /* 0x040fe20000000012 */
[----:B------:R-:W-:Y:S02]  /*5e40*/  HADD2.F32 R68, -RZ, R68.H1_H1 ;  /* 0x30000044ff447230 */ /* 0x000fe40000004100 */
[----:B------:R-:W-:Y:S01]  /*5e50*/  FFMA R19, R49, R64, R19 ;  /* 0x0000004031137223 */ /* 0x000fe20000000013 */
[----:B------:R-:W-:Y:S01]  /*5e60*/  FMUL R23, R47, R23 ;  /* 0x000000172f177220 */ /* 0x000fe20000400000 */
[C---:B------:R-:W-:Y:S01]  /*5e70*/  FFMA R0, R49.reuse, R65, R0 ;  /* 0x0000004131007223 */ /* 0x040fe20000000000 */
[C---:B------:R-:W-:Y:S01]  /*5e80*/  FFMA R2, R49.reuse, R67, R2 ;  /* 0x0000004331027223 */ /* 0x040fe20000000002 */
[--C-:B------:R-:W-:Y:S02]  /*5e90*/  HADD2.F32 R71, -RZ, R72.reuse.H0_H0 ;  /* 0x20000048ff477230 */ /* 0x100fe40000004100 */
[----:B------:R-:W-:Y:S01]  /*5ea0*/  FFMA R3, R49, R66, R3 ;  /* 0x0000004231037223 */ /* 0x000fe20000000003 */
[----:B------:R-:W-:Y:S02]  /*5eb0*/  HADD2.F32 R72, -RZ, R72.H1_H1 ;  /* 0x30000048ff487230 */ /* 0x000fe40000004100 */
[----:B------:R-:W-:Y:S01]  /*5ec0*/  FMUL R22, R47, R26 ;  /* 0x0000001a2f167220 */ /* 0x000fe20000400000 */
        /* <DEDUP_REMOVED lines=18> */
[----:B------:R-:W-:Y:S01]  /*5ff0*/  F2FP.SATFINITE.E5M2.F32.PACK_AB_MERGE_C R94, R15, R14, RZ ;  /* 0x0000000e0f5e723e */ /* 0x000fe200048060ff */
[----:B------:R-:W-:Y:S01]  /*6000*/  FFMA R28, R49, R51, R28 ;  /* 0x00000033311c7223 */ /* 0x000fe2000000001c */
[----:B------:R-:W-:Y:S01]  /*6010*/  F2FP.SATFINITE.E5M2.F32.PACK_AB_MERGE_C R95, R19, R18, RZ ;  /* 0x00000012135f723e */ /* 0x000fe200048060ff */
[C---:B------:R-:W-:Y:S01]  /*6020*/  FFMA R29, R49.reuse, R48, R29 ;  /* 0x00000030311d7223 */ /* 0x040fe2000000001d */
[C---:B------:R-:W-:Y:S01]  /*6030*/  FFMA R30, R49.reuse, R77, R30 ;  /* 0x0000004d311e7223 */ /* 0x040fe2000000001e */
[----:B------:R-:W-:Y:S01]  /*6040*/  FFMA R35, R49, R50, R35 ;  /* 0x0000003231237223 */ /* 0x000fe20000000023 */
[----:B------:R-:W-:Y:S02]  /*6050*/  F2FP.SATFINITE.E5M2.F32.PACK_AB_MERGE_C R94, R13, R12, R94 ;  /* 0x0000000c0d5e723e */ /* 0x000fe4000480605e */
[----:B------:R-:W-:Y:S02]  /*6060*/  F2FP.SATFINITE.E5M2.F32.PACK_AB_MERGE_C R95, R17, R16, R95 ;  /* 0x00000010115f723e */ /* 0x000fe4000480605f */
[----:B------:R-:W-:Y:S02]  /*6070*/  F2FP.SATFINITE.E5M2.F32.PACK_AB_MERGE_C R113, R23, R3, RZ ;  /* 0x000000031771723e */ /* 0x000fe400048060ff */
[----:B------:R-:W-:Y:S01]  /*6080*/  F2FP.SATFINITE.E5M2.F32.PACK_AB_MERGE_C R114, R27, R22, RZ ;  /* 0x000000161b72723e */ /* 0x000fe200048060ff */
[----:B------:R1:W-:Y:S01]  /*6090*/  STS.128 [R103+UR43+0x1200], R92 ;  /* 0x0012005c67007988 */ /* 0x0003e20008000c2b */
[----:B------:R-:W-:Y:S02]  /*60a0*/  F2FP.SATFINITE.E5M2.F32.PACK_AB_MERGE_C R116, R31, R26, RZ ;  /* 0x0000001a1f74723e */ /* 0x000fe400048060ff */
[----:B------:R-:W-:Y:S02]  /*60b0*/  F2FP.SATFINITE.E5M2.F32.PACK_AB_MERGE_C R117, R35, R30, RZ ;  /* 0x0000001e2375723e */ /* 0x000fe400048060ff */
[----:B------:R-:W-:Y:S02]  /*60c0*/  F2FP.SATFINITE.E5M2.F32.PACK_AB_MERGE_C R112, R2, R0, R113 ;  /* 0x000000000270723e */ /* 0x000fe40004806071 */
[----:B------:R-:W-:Y:S02]  /*60d0*/  F2FP.SATFINITE.E5M2.F32.PACK_AB_MERGE_C R113, R21, R20, R114 ;  /* 0x000000141571723e */ /* 0x000fe40004806072 */
[----:B------:R-:W-:Y:S02]  /*60e0*/  F2FP.SATFINITE.E5M2.F32.PACK_AB_MERGE_C R114, R25, R24, R116 ;  /* 0x000000181972723e */ /* 0x000fe40004806074 */
[----:B------:R-:W-:Y:S02]  /*60f0*/  F2FP.SATFINITE.E5M2.F32.PACK_AB_MERGE_C R115, R29, R28, R117 ;  /* 0x0000001c1d73723e */ /* 0x000fe40004806075 */
[----:B------:R-:W-:Y:S03]  /*6100*/  IADD3 R116, PT, PT, R44, 0x1, RZ ;  /* 0x000000012c747810 */ /* 0x000fe60007ffe0ff */
[----:B------:R1:W-:Y:S01]  /*6110*/  STS.128 [R102+0x1010], R112 ;  /* 0x0010107066007388 */ /* 0x0003e20000000c00 */
[----:B------:R-:W-:Y:S01]  /*6120*/  @!PT LDS RZ, [RZ] ;  /* 0x00000000fffff984 */ /* 0x000fe20000000800 */
[----:B------:R-:W-:Y:S01]  /*6130*/  @!PT LDS RZ, [RZ] ;  /* 0x00000000fffff984 */ /* 0x000fe20000000800 */
[----:B------:R-:W-:Y:S01]  /*6140*/  @!PT LDS RZ, [RZ] ;  /* 0x00000000fffff984 */ /* 0x000fe20000000800 */
[----:B------:R-:W-:Y:S01]  /*6150*/  @!PT LDS RZ, [RZ] ;  /* 0x00000000fffff984 */ /* 0x000fe20000000800 */
[----:B------:R3:W-:Y:S07]  /*6160*/  MEMBAR.ALL.CTA ;  /* 0x0000000000007992 */ /* 0x0007ee0000008000 */
[----:B---3--:R-:W3:Y:S02]  /*6170*/  FENCE.VIEW.ASYNC.S ;  /* 0x00000000000073c6 */ /* 0x008ee40000000000 */
[----:B---3--:R-:W-:Y:S06]  /*6180*/  BAR.SYNC.DEFER_BLOCKING 0x1, 0x80 ;  /* 0x0042000000007b1d */ /* 0x008fec0000010000 */
[----:B------:R-:W-:Y:S05]  /*6190*/  @P0 BRA `(.L_x_96) ;  /* 0x0000000000340947 */ /* 0x000fea0003800000 */
[----:B------:R-:W-:Y:S01]  /*61a0*/  UIADD3 UR12, UPT, UPT, UR43, 0x1200, URZ ;  /* 0x000012002b0c7890 */ /* 0x000fe2000fffe0ff */
[----:B------:R-:W-:Y:S01]  /*61b0*/  R2UR UR9, R91 ;  /* 0x000000005b0972ca */ /* 0x000fe200000e0000 */
[----:B------:R-:W-:Y:S01]  /*61c0*/  UIADD3 UR10, UP0, UPT, UR46, 0x680, URZ ;  /* 0x000006802e0a7890 */ /* 0x000fe2000ff1e0ff */
[----:B------:R-:W-:Y:S01]  /*61d0*/  R2UR UR8, R97 ;  /* 0x00000000610872ca */ /* 0x000fe200000e0000 */
[----:B------:R-:W-:Y:S02]  /*61e0*/  UMOV UR7, UR36 ;  /* 0x0000002400077c82 */ /* 0x000fe40008000000 */
[----:B------:R-:W-:Y:S01]  /*61f0*/  IMAD.U32 R109, RZ, RZ, UR12 ;  /* 0x0000000cff6d7e24 */ /* 0x000fe2000f8e00ff */
[----:B------:R-:W-:Y:S04]  /*6200*/  UIADD3.X UR11, UPT, UPT, URZ, UR47, URZ, UP0, !UPT ;  /* 0x0000002fff0b7290 */ /* 0x000fe800087fe4ff */
[----:B------:R-:W-:Y:S03]  /*6210*/  R2UR UR4, R109 ;  /* 0x000000006d0472ca */ /* 0x000fe600000e0000 */
[----:B------:R-:W-:Y:S02]  /*6220*/  USHF.L.U32 UR5, UR9, 0x6, URZ ;  /* 0x0000000609057899 */ /* 0x000fe400080006ff */
[----:B------:R-:W-:Y:S09]  /*6230*/  USHF.L.U32 UR6, UR8, 0x6, URZ ;  /* 0x0000000608067899 */ /* 0x000ff200080006ff */
[----:B------:R3:W-:Y:S01]  /*6240*/  UTMASTG.3D [UR4], [UR10] ;  /* 0x000000040a0073b5 */ /* 0x0007e20008010000 */
[----:B------:R0:W-:Y:S01]  /*6250*/  UTMACMDFLUSH ;  /* 0x00000000000079b7 */ /* 0x0001e20000000000 */
[----:B---3--:R-:W-:Y:S04]  /*6260*/  DEPBAR.LE SB0, 0x0 ;  /* 0x000080000000791a */ /* 0x008fe80000000000 */
.L_x_96:
[----:B------:R-:W-:Y:S05]  /*6270*/  BSYNC.RECONVERGENT B0 ;  /* 0x0000000000007941 */ /* 0x000fea0003800200 */
.L_x_95:
[----:B------:R-:W-:Y:S01]  /*6280*/  BAR.SYNC.DEFER_BLOCKING 0x1, 0x80 ;  /* 0x0042000000007b1d */ /* 0x000fe20000010000 */
[----:B------:R-:W-:Y:S01]  /*6290*/  ISETP.NE.AND P2, PT, R110, RZ, PT ;  /* 0x000000ff6e00720c */ /* 0x000fe20003f45270 */
[----:B------:R-:W-:Y:S01]  /*62a0*/  IMAD.IADD R91, R43, 0x1, R79 ;  /* 0x000000012b5b7824 */ /* 0x000fe200078e024f */
[----:B------:R-:W-:Y:S01]  /*62b0*/  ISETP.NE.AND P0, PT, R111, 0x2, PT ;  /* 0x000000026f00780c */ /* 0x000fe20003f05270 */
[----:B------:R-:W-:Y:S01]  /*62c0*/  IMAD.IADD R97, R45, 0x1, R90 ;  /* 0x000000012d617824 */ /* 0x000fe200078e025a */
[----:B------:R-:W-:Y:S02]  /*62d0*/  ISETP.NE.AND P1, PT, R116, 0x4, PT ;  /* 0x000000047400780c */ /* 0x000fe40003f25270 */
[----:B------:R-:W-:Y:S02]  /*62e0*/  SEL R0, RZ, 0x1, P0 ;  /* 0x00000001ff007807 */ /* 0x000fe40000000000 */
[----:B------:R-:W-:Y:S02]  /*62f0*/  SEL R3, RZ, 0x1, P1 ;  /* 0x00000001ff037807 */ /* 0x000fe40000800000 */
[----:B------:R-:W-:Y:S02]  /*6300*/  LOP3.LUT R107, R107, R0, RZ, 0x3c, !PT ;  /* 0x000000006b6b7212 */ /* 0x000fe400078e3cff */
[----:B------:R-:W-:Y:S02]  /*6310*/  LOP3.LUT R108, R108, R3, RZ, 0x3c, !PT ;  /* 0x000000036c6c7212 */ /* 0x000fe400078e3cff */
[----:B------:R-:W-:Y:S02]  /*6320*/  @P2 R2UR UR36, R105 ;  /* 0x00000000692422ca */ /* 0x000fe400000e0000 */
[----:B------:R-:W-:Y:S02]  /*6330*/  SEL R111, R111, RZ, P0 ;  /* 0x000000ff6f6f7207 */ /* 0x000fe40000000000 */
[----:B------:R-:W-:Y:S01]  /*6340*/  SEL R44, R116, RZ, P1 ;  /* 0x000000ff742c7207 */ /* 0x000fe20000800000 */
[----:B------:R-:W-:Y:S10]  /*6350*/  @P2 BRA `(.L_x_97) ;  /* 0xffffffe400842947 */ /* 0x000ff4000383ffff */
[----:B------:R-:W-:Y:S05]  /*6360*/  EXIT ;  /* 0x000000000000794d */ /* 0x000fea0003800000 */
.L_x_19:
[----:B--2---:R2:W1:Y:S02]  /*6370*/  SYNCS.PHASECHK.TRANS64.TRYWAIT P0, [R3+URZ+0x100], R2 ;  /* 0x00010002030075a7 */ /* 0x00446400080011ff */
[----:B-1----:R-:W-:Y:S05]  /*6380*/  @!P0 NANOSLEEP.SYNCS 0x989680 ;  /* 0x009896800000895d */ /* 0x002fea0003900000 */
[----:B------:R-:W1:Y:S02]  /*6390*/  @!P0 SYNCS.PHASECHK.TRANS64 P0, [R3+URZ+0x100], R2 ;  /* 0x00010002030085a7 */ /* 0x000e6400080010ff */
[----:B-1----:R-:W-:Y:S05]  /*63a0*/  @!P0 BRA `(.L_x_19) ;  /* 0xfffffffc00f08947 */ /* 0x002fea000383ffff */
[----:B------:R-:W-:Y:S05]  /*63b0*/  BRA `(.L_x_98) ;  /* 0xffffffb000887947 */ /* 0x000fea000383ffff */
.L_x_22:
[----:B-1----:R-:W-:-:S07]  /*63c0*/  MOV R2, UR33 ;  /* 0x0000002100027c02 */ /* 0x002fce0008000f00 */
.L_x_99:
[----:B-1----:R1:W2:Y:S02]  /*63d0*/  SYNCS.PHASECHK.TRANS64.TRYWAIT P0, [R2+URZ+0x38], R5 ;  /* 0x00003805020075a7 */ /* 0x0022a400080011ff */
[----:B--2---:R-:W-:Y:S05]  /*63e0*/  @!P0 NANOSLEEP.SYNCS 0x989680 ;  /* 0x009896800000895d */ /* 0x004fea0003900000 */
[----:B------:R-:W2:Y:S02]  /*63f0*/  @!P0 SYNCS.PHASECHK.TRANS64 P0, [R2+URZ+0x38], R5 ;  /* 0x00003805020085a7 */ /* 0x000ea400080010ff */
[----:B--2---:R-:W-:Y:S05]  /*6400*/  @!P0 BRA `(.L_x_99) ;  /* 0xfffffffc00f08947 */ /* 0x004fea000383ffff */
[----:B------:R-:W-:Y:S05]  /*6410*/  BRA `(.L_x_21) ;  /* 0xffffffb000d87947 */ /* 0x000fea000383ffff */
.L_x_28:
[----:B-1----:R-:W-:-:S07]  /*6420*/  MOV R2, UR17 ;  /* 0x0000001100027c02 */ /* 0x002fce0008000f00 */
.L_x_100:
[----:B-1----:R1:W2:Y:S02]  /*6430*/  SYNCS.PHASECHK.TRANS64.TRYWAIT P0, [R2+URZ+0x38], R5 ;  /* 0x00003805020075a7 */ /* 0x0022a400080011ff */
[----:B--2---:R-:W-:Y:S05]  /*6440*/  @!P0 NANOSLEEP.SYNCS 0x989680 ;  /* 0x009896800000895d */ /* 0x004fea0003900000 */
[----:B------:R-:W2:Y:S02]  /*6450*/  @!P0 SYNCS.PHASECHK.TRANS64 P0, [R2+URZ+0x38], R5 ;  /* 0x00003805020085a7 */ /* 0x000ea400080010ff */
[----:B--2---:R-:W-:Y:S05]  /*6460*/  @!P0 BRA `(.L_x_100) ;  /* 0xfffffffc00f08947 */ /* 0x004fea000383ffff */
[----:B------:R-:W-:Y:S05]  /*6470*/  BRA `(.L_x_27) ;  /* 0xffffffb4007c7947 */ /* 0x000fea000383ffff */
.L_x_32:
[----:B-1----:R1:W2:Y:S02]  /*6480*/  SYNCS.PHASECHK.TRANS64.TRYWAIT P0, [R2+URZ+0x90], R3 ;  /* 0x00009003020075a7 */ /* 0x0022a400080011ff */
[----:B--2---:R-:W-:Y:S05]  /*6490*/  @!P0 NANOSLEEP.SYNCS 0x989680 ;  /* 0x009896800000895d */ /* 0x004fea0003900000 */
[----:B------:R-:W2:Y:S02]  /*64a0*/  @!P0 SYNCS.PHASECHK.TRANS64 P0, [R2+URZ+0x90], R3 ;  /* 0x00009003020085a7 */ /* 0x000ea400080010ff */
[----:B--2---:R-:W-:Y:S05]  /*64b0*/  @!P0 BRA `(.L_x_32) ;  /* 0xfffffffc00f08947 */ /* 0x004fea000383ffff */
[----:B------:R-:W-:Y:S05]  /*64c0*/  BRA `(.L_x_101) ;  /* 0xffffffb800087947 */ /* 0x000fea000383ffff */
.L_x_36:
[----:B----4-:R-:W-:-:S07]  /*64d0*/  MOV R0, UR5 ;  /* 0x0000000500007c02 */ /* 0x010fce0008000f00 */
.L_x_102:
[----:B-1----:R1:W2:Y:S02]  /*64e0*/  SYNCS.PHASECHK.TRANS64.TRYWAIT P0, [R0+URZ], R3 ;  /* 0x00000003000075a7 */ /* 0x0022a400080011ff */
[----:B--2---:R-:W-:Y:S05]  /*64f0*/  @!P0 NANOSLEEP.SYNCS 0x989680 ;  /* 0x009896800000895d */ /* 0x004fea0003900000 */
[----:B------:R-:W2:Y:S02]  /*6500*/  @!P0 SYNCS.PHASECHK.TRANS64 P0, [R0+URZ], R3 ;  /* 0x00000003000085a7 */ /* 0x000ea400080010ff */
[----:B--2---:R-:W-:Y:S05]  /*6510*/  @!P0 BRA `(.L_x_102) ;  /* 0xfffffffc00f08947 */ /* 0x004fea000383ffff */
[----:B------:R-:W-:Y:S05]  /*6520*/  BRA `(.L_x_103) ;  /* 0xffffffbc00787947 */ /* 0x000fea000383ffff */
.L_x_37:
[----:B----4-:R-:W-:-:S07]  /*6530*/  MOV R0, UR5 ;  /* 0x0000000500007c02 */ /* 0x010fce0008000f00 */
.L_x_104:
[----:B-1----:R1:W2:Y:S02]  /*6540*/  SYNCS.PHASECHK.TRANS64.TRYWAIT P0, [R0+URZ], R3 ;  /* 0x00000003000075a7 */ /* 0x0022a400080011ff */
[----:B--2---:R-:W-:Y:S05]  /*6550*/  @!P0 NANOSLEEP.SYNCS 0x989680 ;  /* 0x009896800000895d */ /* 0x004fea0003900000 */
[----:B------:R-:W2:Y:S02]  /*6560*/  @!P0 SYNCS.PHASECHK.TRANS64 P0, [R0+URZ], R3 ;  /* 0x00000003000085a7 */ /* 0x000ea400080010ff */
[----:B--2---:R-:W-:Y:S05]  /*6570*/  @!P0 BRA `(.L_x_104) ;  /* 0xfffffffc00f08947 */ /* 0x004fea000383ffff */
[----:B------:R-:W-:Y:S05]  /*6580*/  BRA `(.L_x_105) ;  /* 0xffffffbc00847947 */ /* 0x000fea000383ffff */
.L_x_38:
[----:B----4-:R-:W-:-:S07]  /*6590*/  MOV R0, UR5 ;  /* 0x0000000500007c02 */ /* 0x010fce0008000f00 */
.L_x_106:
[----:B-1----:R1:W2:Y:S02]  /*65a0*/  SYNCS.PHASECHK.TRANS64.TRYWAIT P0, [R0+URZ], R3 ;  /* 0x00000003000075a7 */ /* 0x0022a400080011ff */
[----:B--2---:R-:W-:Y:S05]  /*65b0*/  @!P0 NANOSLEEP.SYNCS 0x989680 ;  /* 0x009896800000895d */ /* 0x004fea0003900000 */
[----:B------:R-:W2:Y:S02]  /*65c0*/  @!P0 SYNCS.PHASECHK.TRANS64 P0, [R0+URZ], R3 ;  /* 0x00000003000085a7 */ /* 0x000ea400080010ff */
[----:B--2---:R-:W-:Y:S05]  /*65d0*/  @!P0 BRA `(.L_x_106) ;  /* 0xfffffffc00f08947 */ /* 0x004fea000383ffff */
[----:B------:R-:W-:Y:S05]  /*65e0*/  BRA `(.L_x_107) ;  /* 0xffffffbc00907947 */ /* 0x000fea000383ffff */
.L_x_39:
[----:B----4-:R-:W-:-:S07]  /*65f0*/  MOV R0, UR5 ;  /* 0x0000000500007c02 */ /* 0x010fce0008000f00 */
.L_x_108:
[----:B-1----:R1:W2:Y:S02]  /*6600*/  SYNCS.PHASECHK.TRANS64.TRYWAIT P0, [R0+URZ], R3 ;  /* 0x00000003000075a7 */ /* 0x0022a400080011ff */
[----:B--2---:R-:W-:Y:S05]  /*6610*/  @!P0 NANOSLEEP.SYNCS 0x989680 ;  /* 0x009896800000895d */ /* 0x004fea0003900000 */
[----:B------:R-:W2:Y:S02]  /*6620*/  @!P0 SYNCS.PHASECHK.TRANS64 P0, [R0+URZ], R3 ;  /* 0x00000003000085a7 */ /* 0x000ea400080010ff */
[----:B--2---:R-:W-:Y:S05]  /*6630*/  @!P0 BRA `(.L_x_108) ;  /* 0xfffffffc00f08947 */ /* 0x004fea000383ffff */
[----:B------:R-:W-:Y:S05]  /*6640*/  BRA `(.L_x_109) ;  /* 0xffffffbc009c7947 */ /* 0x000fea000383ffff */
.L_x_40:
[----:B----4-:R-:W-:-:S07]  /*6650*/  MOV R0, UR5 ;  /* 0x0000000500007c02 */ /* 0x010fce0008000f00 */
.L_x_110:
[----:B-1----:R1:W2:Y:S02]  /*6660*/  SYNCS.PHASECHK.TRANS64.TRYWAIT P0, [R0+URZ], R3 ;  /* 0x00000003000075a7 */ /* 0x0022a400080011ff */
[----:B--2---:R-:W-:Y:S05]  /*6670*/  @!P0 NANOSLEEP.SYNCS 0x989680 ;  /* 0x009896800000895d */ /* 0x004fea0003900000 */
[----:B------:R-:W2:Y:S02]  /*6680*/  @!P0 SYNCS.PHASECHK.TRANS64 P0, [R0+URZ], R3 ;  /* 0x00000003000085a7 */ /* 0x000ea400080010ff */
[----:B--2---:R-:W-:Y:S05]  /*6690*/  @!P0 BRA `(.L_x_110) ;  /* 0xfffffffc00f08947 */ /* 0x004fea000383ffff */
[----:B------:R-:W-:Y:S05]  /*66a0*/  BRA `(.L_x_111) ;  /* 0xffffffbc00a87947 */ /* 0x000fea000383ffff */
.L_x_41:
[----:B----4-:R-:W-:-:S07]  /*66b0*/  MOV R0, UR5 ;  /* 0x0000000500007c02 */ /* 0x010fce0008000f00 */
.L_x_112:
[----:B-1----:R1:W2:Y:S02]  /*66c0*/  SYNCS.PHASECHK.TRANS64.TRYWAIT P0, [R0+URZ], R3 ;  /* 0x00000003000075a7 */ /* 0x0022a400080011ff */
[----:B--2---:R-:W-:Y:S05]  /*66d0*/  @!P0 NANOSLEEP.SYNCS 0x989680 ;  /* 0x009896800000895d */ /* 0x004fea0003900000 */
[----:B------:R-:W2:Y:S02]  /*66e0*/  @!P0 SYNCS.PHASECHK.TRANS64 P0, [R0+URZ], R3 ;  /* 0x00000003000085a7 */ /* 0x000ea400080010ff */
[----:B--2---:R-:W-:Y:S05]  /*66f0*/  @!P0 BRA `(.L_x_112) ;  /* 0xfffffffc00f08947 */ /* 0x004fea000383ffff */
[----:B------:R-:W-:Y:S05]  /*6700*/  BRA `(.L_x_113) ;  /* 0xffffffbc00b47947 */ /* 0x000fea000383ffff */
.L_x_44:
[----:B-1----:R1:W2:Y:S02]  /*6710*/  SYNCS.PHASECHK.TRANS64.TRYWAIT P0, [R0+URZ+0xf0], R5 ;  /* 0x0000f005000075a7 */ /* 0x0022a400080011ff */
[----:B--2---:R-:W-:Y:S05]  /*6720*/  @!P0 NANOSLEEP.SYNCS 0x989680 ;  /* 0x009896800000895d */ /* 0x004fea0003900000 */
[----:B------:R-:W2:Y:S02]  /*6730*/  @!P0 SYNCS.PHASECHK.TRANS64 P0, [R0+URZ+0xf0], R5 ;  /* 0x0000f005000085a7 */ /* 0x000ea400080010ff */
[----:B--2---:R-:W-:Y:S05]  /*6740*/  @!P0 BRA `(.L_x_44) ;  /* 0xfffffffc00f08947 */ /* 0x004fea000383ffff */
[----:B------:R-:W-:Y:S05]  /*6750*/  BRA `(.L_x_114) ;  /* 0xffffffc000107947 */ /* 0x000fea000383ffff */
.L_x_45:
[----:B------:R-:W-:-:S07]  /*6760*/  MOV R0, UR5 ;  /* 0x0000000500007c02 */ /* 0x000fce0008000f00 */
.L_x_115:
[----:B-1----:R1:W2:Y:S02]  /*6770*/  SYNCS.PHASECHK.TRANS64.TRYWAIT P0, [R0+URZ+0xa0], R5 ;  /* 0x0000a005000075a7 */ /* 0x0022a400080011ff */
[----:B--2---:R-:W-:Y:S05]  /*6780*/  @!P0 NANOSLEEP.SYNCS 0x989680 ;  /* 0x009896800000895d */ /* 0x004fea0003900000 */
[----:B------:R-:W2:Y:S02]  /*6790*/  @!P0 SYNCS.PHASECHK.TRANS64 P0, [R0+URZ+0xa0], R5 ;  /* 0x0000a005000085a7 */ /* 0x000ea400080010ff */
[----:B--2---:R-:W-:Y:S05]  /*67a0*/  @!P0 BRA `(.L_x_115) ;  /* 0xfffffffc00f08947 */ /* 0x004fea000383ffff */
[----:B------:R-:W-:Y:S05]  /*67b0*/  BRA `(.L_x_116) ;  /* 0xffffffc000207947 */ /* 0x000fea000383ffff */
.L_x_46:
[----:B-1----:R1:W2:Y:S02]  /*67c0*/  SYNCS.PHASECHK.TRANS64.TRYWAIT P1, [R0+URZ+0x90], R5 ;  /* 0x00009005000075a7 */ /* 0x0022a400080211ff */
[----:B--2---:R-:W-:Y:S05]  /*67d0*/  @!P1 NANOSLEEP.SYNCS 0x989680 ;  /* 0x009896800000995d */ /* 0x004fea0003900000 */
[----:B------:R-:W2:Y:S02]  /*67e0*/  @!P1 SYNCS.PHASECHK.TRANS64 P1, [R0+URZ+0x90], R5 ;  /* 0x00009005000095a7 */ /* 0x000ea400080210ff */
[----:B--2---:R-:W-:Y:S05]  /*67f0*/  @!P1 BRA `(.L_x_46) ;  /* 0xfffffffc00f09947 */ /* 0x004fea000383ffff */
[----:B------:R-:W-:Y:S05]  /*6800*/  BRA `(.L_x_117) ;  /* 0xffffffc000507947 */ /* 0x000fea000383ffff */
.L_x_49:
[----:B------:R-:W-:-:S07]  /*6810*/  MOV R0, UR5 ;  /* 0x0000000500007c02 */ /* 0x000fce0008000f00 */
.L_x_118:
[----:B-1----:R1:W2:Y:S02]  /*6820*/  SYNCS.PHASECHK.TRANS64.TRYWAIT P0, [R0+URZ+0xa0], R3 ;  /* 0x0000a003000075a7 */ /* 0x0022a400080011ff */
[----:B--2---:R-:W-:Y:S05]  /*6830*/  @!P0 NANOSLEEP.SYNCS 0x989680 ;  /* 0x009896800000895d */ /* 0x004fea0003900000 */
[----:B------:R-:W2:Y:S02]  /*6840*/  @!P0 SYNCS.PHASECHK.TRANS64 P0, [R0+URZ+0xa0], R3 ;  /* 0x0000a003000085a7 */ /* 0x000ea400080010ff */
[----:B--2---:R-:W-:Y:S05]  /*6850*/  @!P0 BRA `(.L_x_118) ;  /* 0xfffffffc00f08947 */ /* 0x004fea000383ffff */
[----:B------:R-:W-:Y:S05]  /*6860*/  BRA `(.L_x_48) ;  /* 0xffffffc000a47947 */ /* 0x000fea000383ffff */
.L_x_56:
[----:B-1----:R1:W2:Y:S02]  /*6870*/  SYNCS.PHASECHK.TRANS64.TRYWAIT P1, [R0+URZ+0x90], R5 ;  /* 0x00009005000075a7 */ /* 0x0022a400080211ff */
[----:B--2---:R-:W-:Y:S05]  /*6880*/  @!P1 NANOSLEEP.SYNCS 0x989680 ;  /* 0x009896800000995d */ /* 0x004fea0003900000 */
[----:B------:R-:W2:Y:S02]  /*6890*/  @!P1 SYNCS.PHASECHK.TRANS64 P1, [R0+URZ+0x90], R5 ;  /* 0x00009005000095a7 */ /* 0x000ea400080210ff */
[----:B--2---:R-:W-:Y:S05]  /*68a0*/  @!P1 BRA `(.L_x_56) ;  /* 0xfffffffc00f09947 */ /* 0x004fea000383ffff */
[----:B------:R-:W-:Y:S05]  /*68b0*/  BRA `(.L_x_119) ;  /* 0xffffffc800147947 */ /* 0x000fea000383ffff */
.L_x_57:
[----:B------:R-:W-:-:S07]  /*68c0*/  MOV R3, UR7 ;  /* 0x0000000700037c02 */ /* 0x000fce0008000f00 */
.L_x_120:
[----:B-1----:R1:W2:Y:S02]  /*68d0*/  SYNCS.PHASECHK.TRANS64.TRYWAIT P0, [R3+URZ+0xd0], R0 ;  /* 0x0000d000030075a7 */ /* 0x0022a400080011ff */
[----:B--2---:R-:W-:Y:S05]  /*68e0*/  @!P0 NANOSLEEP.SYNCS 0x989680 ;  /* 0x009896800000895d */ /* 0x004fea0003900000 */
[----:B------:R-:W2:Y:S02]  /*68f0*/  @!P0 SYNCS.PHASECHK.TRANS64 P0, [R3+URZ+0xd0], R0 ;  /* 0x0000d000030085a7 */ /* 0x000ea400080010ff */
[----:B--2---:R-:W-:Y:S05]  /*6900*/  @!P0 BRA `(.L_x_120) ;  /* 0xfffffffc00f08947 */ /* 0x004fea000383ffff */
[----:B------:R-:W-:Y:S05]  /*6910*/  BRA `(.L_x_121) ;  /* 0xffffffc800647947 */ /* 0x000fea000383ffff */
.L_x_60:
[----:B------:R-:W-:Y:S07]  /*6920*/  MOV R0, UR6 ;  /* 0x0000000600007c02 */ /* 0x000fee0008000f00 */
.L_x_122:
[----:B-1----:R1:W2:Y:S02]  /*6930*/  SYNCS.PHASECHK.TRANS64.TRYWAIT P0, [R0+URZ], R3 ;  /* 0x00000003000075a7 */ /* 0x0022a400080011ff */
[----:B--2---:R-:W-:Y:S05]  /*6940*/  @!P0 NANOSLEEP.SYNCS 0x989680 ;  /* 0x009896800000895d */ /* 0x004fea0003900000 */
[----:B------:R-:W2:Y:S02]  /*6950*/  @!P0 SYNCS.PHASECHK.TRANS64 P0, [R0+URZ], R3 ;  /* 0x00000003000085a7 */ /* 0x000ea400080010ff */
[----:B--2---:R-:W-:Y:S05]  /*6960*/  @!P0 BRA `(.L_x_122) ;  /* 0xfffffffc00f08947 */ /* 0x004fea000383ffff */
[----:B------:R-:W-:Y:S05]  /*6970*/  BRA `(.L_x_59) ;  /* 0xffffffc800807947 */ /* 0x000fea000383ffff */
.L_x_63:
[----:B------:R-:W-:-:S07]  /*6980*/  MOV R0, UR6 ;  /* 0x0000000600007c02 */ /* 0x000fce0008000f00 */
.L_x_123:
[----:B--2---:R2:W4:Y:S02]  /*6990*/  SYNCS.PHASECHK.TRANS64.TRYWAIT P0, [R0+URZ], R3 ;  /* 0x00000003000075a7 */ /* 0x00452400080011ff */
[----:B----4-:R-:W-:Y:S05]  /*69a0*/  @!P0 NANOSLEEP.SYNCS 0x989680 ;  /* 0x009896800000895d */ /* 0x010fea0003900000 */
[----:B------:R-:W4:Y:S02]  /*69b0*/  @!P0 SYNCS.PHASECHK.TRANS64 P0, [R0+URZ], R3 ;  /* 0x00000003000085a7 */ /* 0x000f2400080010ff */
[----:B----4-:R-:W-:Y:S05]  /*69c0*/  @!P0 BRA `(.L_x_123) ;  /* 0xfffffffc00f08947 */ /* 0x010fea000383ffff */
[----:B------:R-:W-:Y:S05]  /*69d0*/  BRA `(.L_x_124) ;  /* 0xffffffcc005c7947 */ /* 0x000fea000383ffff */
.L_x_64:
[----:B------:R-:W-:-:S07]  /*69e0*/  MOV R0, UR6 ;  /* 0x0000000600007c02 */ /* 0x000fce0008000f00 */
.L_x_125:
[----:B-1----:R1:W2:Y:S02]  /*69f0*/  SYNCS.PHASECHK.TRANS64.TRYWAIT P0, [R0+URZ], R3 ;  /* 0x00000003000075a7 */ /* 0x0022a400080011ff */
[----:B--2---:R-:W-:Y:S05]  /*6a00*/  @!P0 NANOSLEEP.SYNCS 0x989680 ;  /* 0x009896800000895d */ /* 0x004fea0003900000 */
[----:B------:R-:W2:Y:S02]  /*6a10*/  @!P0 SYNCS.PHASECHK.TRANS64 P0, [R0+URZ], R3 ;  /* 0x00000003000085a7 */ /* 0x000ea400080010ff */
[----:B--2---:R-:W-:Y:S05]  /*6a20*/  @!P0 BRA `(.L_x_125) ;  /* 0xfffffffc00f08947 */ /* 0x004fea000383ffff */
[----:B------:R-:W-:Y:S05]  /*6a30*/  BRA `(.L_x_126) ;  /* 0xffffffcc00687947 */ /* 0x000fea000383ffff */
.L_x_65:
[----:B------:R-:W-:-:S07]  /*6a40*/  MOV R0, UR6 ;  /* 0x0000000600007c02 */ /* 0x000fce0008000f00 */
.L_x_127:
[----:B-1----:R1:W2:Y:S02]  /*6a50*/  SYNCS.PHASECHK.TRANS64.TRYWAIT P0, [R0+URZ], R3 ;  /* 0x00000003000075a7 */ /* 0x0022a400080011ff */
[----:B--2---:R-:W-:Y:S05]  /*6a60*/  @!P0 NANOSLEEP.SYNCS 0x989680 ;  /* 0x009896800000895d */ /* 0x004fea0003900000 */
[----:B------:R-:W2:Y:S02]  /*6a70*/  @!P0 SYNCS.PHASECHK.TRANS64 P0, [R0+URZ], R3 ;  /* 0x00000003000085a7 */ /* 0x000ea400080010ff */
[----:B--2---:R-:W-:Y:S05]  /*6a80*/  @!P0 BRA `(.L_x_127) ;  /* 0xfffffffc00f08947 */ /* 0x004fea000383ffff */
[----:B------:R-:W-:Y:S05]  /*6a90*/  BRA `(.L_x_128) ;  /* 0xffffffcc00747947 */ /* 0x000fea000383ffff */
.L_x_66:
[----:B------:R-:W-:-:S07]  /*6aa0*/  MOV R0, UR7 ;  /* 0x0000000700007c02 */ /* 0x000fce0008000f00 */
.L_x_129:
[----:B-1----:R1:W2:Y:S02]  /*6ab0*/  SYNCS.PHASECHK.TRANS64.TRYWAIT P0, [R0+URZ], R3 ;  /* 0x00000003000075a7 */ /* 0x0022a400080011ff */
[----:B--2---:R-:W-:Y:S05]  /*6ac0*/  @!P0 NANOSLEEP.SYNCS 0x989680 ;  /* 0x009896800000895d */ /* 0x004fea0003900000 */
[----:B------:R-:W2:Y:S02]  /*6ad0*/  @!P0 SYNCS.PHASECHK.TRANS64 P0, [R0+URZ], R3 ;  /* 0x00000003000085a7 */ /* 0x000ea400080010ff */
[----:B--2---:R-:W-:Y:S05]  /*6ae0*/  @!P0 BRA `(.L_x_129) ;  /* 0xfffffffc00f08947 */ /* 0x004fea000383ffff */
[----:B------:R-:W-:Y:S05]  /*6af0*/  BRA `(.L_x_130) ;  /* 0xffffffcc00807947 */ /* 0x000fea000383ffff */
.L_x_71:
[----:B---3--:R3:W1:Y:S02]  /*6b00*/  SYNCS.PHASECHK.TRANS64.TRYWAIT P0, [R0+URZ+0x90], R3 ;  /* 0x00009003000075a7 */ /* 0x00866400080011ff */
[----:B-1----:R-:W-:Y:S05]  /*6b10*/  @!P0 NANOSLEEP.SYNCS 0x989680 ;  /* 0x009896800000895d */ /* 0x002fea0003900000 */
[----:B------:R-:W1:Y:S02]  /*6b20*/  @!P0 SYNCS.PHASECHK.TRANS64 P0, [R0+URZ+0x90], R3 ;  /* 0x00009003000085a7 */ /* 0x000e6400080010ff */
[----:B-1----:R-:W-:Y:S05]  /*6b30*/  @!P0 BRA `(.L_x_71) ;  /* 0xfffffffc00f08947 */ /* 0x002fea000383ffff */
[----:B------:R-:W-:Y:S05]  /*6b40*/  BRA `(.L_x_131) ;  /* 0xffffffd0007c7947 */ /* 0x000fea000383ffff */
.L_x_74:
[----:B------:R-:W-:Y:S07]  /*6b50*/  MOV R0, UR6 ;  /* 0x0000000600007c02 */ /* 0x000fee0008000f00 */
.L_x_132:
[----:B-1----:R1:W3:Y:S02]  /*6b60*/  SYNCS.PHASECHK.TRANS64.TRYWAIT P0, [R0+URZ+0x88], R3 ;  /* 0x00008803000075a7 */ /* 0x0022e400080011ff */
[----:B---3--:R-:W-:Y:S05]  /*6b70*/  @!P0 NANOSLEEP.SYNCS 0x989680 ;  /* 0x009896800000895d */ /* 0x008fea0003900000 */
[----:B------:R-:W3:Y:S02]  /*6b80*/  @!P0 SYNCS.PHASECHK.TRANS64 P0, [R0+URZ+0x88], R3 ;  /* 0x00008803000085a7 */ /* 0x000ee400080010ff */
[----:B---3--:R-:W-:Y:S05]  /*6b90*/  @!P0 BRA `(.L_x_132) ;  /* 0xfffffffc00f08947 */ /* 0x008fea000383ffff */
[----:B------:R-:W-:Y:S05]  /*6ba0*/  BRA `(.L_x_73) ;  /* 0xffffffd400687947 */ /* 0x000fea000383ffff */
.L_x_77:
[----:B------:R-:W-:Y:S07]  /*6bb0*/  MOV R3, UR6 ;  /* 0x0000000600037c02 */ /* 0x000fee0008000f00 */
.L_x_133:
[----:B-1----:R1:W2:Y:S02]  /*6bc0*/  SYNCS.PHASECHK.TRANS64.TRYWAIT P2, [R3+URZ+0x78], R26 ;  /* 0x0000781a030075a7 */ /* 0x0022a400080411ff */
[----:B--2---:R-:W-:Y:S05]  /*6bd0*/  @!P2 NANOSLEEP.SYNCS 0x989680 ;  /* 0x009896800000a95d */ /* 0x004fea0003900000 */
[----:B------:R-:W2:Y:S02]  /*6be0*/  @!P2 SYNCS.PHASECHK.TRANS64 P2, [R3+URZ+0x78], R26 ;  /* 0x0000781a0300a5a7 */ /* 0x000ea400080410ff */
[----:B--2---:R-:W-:Y:S05]  /*6bf0*/  @!P2 BRA `(.L_x_133) ;  /* 0xfffffffc00f0a947 */ /* 0x004fea000383ffff */
[----:B------:R-:W-:Y:S05]  /*6c00*/  BRA `(.L_x_134) ;  /* 0xffffffd400fc7947 */ /* 0x000fea000383ffff */
.L_x_80:
[----:B--2---:R2:W4:Y:S02]  /*6c10*/  SYNCS.PHASECHK.TRANS64.TRYWAIT P0, [R0+URZ+0x90], R3 ;  /* 0x00009003000075a7 */ /* 0x00452400080011ff */
[----:B----4-:R-:W-:Y:S05]  /*6c20*/  @!P0 NANOSLEEP.SYNCS 0x989680 ;  /* 0x009896800000895d */ /* 0x010fea0003900000 */
[----:B------:R-:W4:Y:S02]  /*6c30*/  @!P0 SYNCS.PHASECHK.TRANS64 P0, [R0+URZ+0x90], R3 ;  /* 0x00009003000085a7 */ /* 0x000f2400080010ff */
[----:B----4-:R-:W-:Y:S05]  /*6c40*/  @!P0 BRA `(.L_x_80) ;  /* 0xfffffffc00f08947 */ /* 0x010fea000383ffff */
[----:B------:R-:W-:Y:S05]  /*6c50*/  BRA `(.L_x_135) ;  /* 0xffffffdc00587947 */ /* 0x000fea000383ffff */
.L_x_91:
[----:B-1----:R-:W-:Y:S04]  /*6c60*/  MOV R0, UR43 ;  /* 0x0000002b00007c02 */ /* 0x002fe80008000f00 */
[----:B------:R1:W2:Y:S03]  /*6c70*/  SYNCS.PHASECHK.TRANS64.TRYWAIT P1, [R0+URZ+0x70], R3 ;  /* 0x00007003000075a7 */ /* 0x0002a600080211ff */
[----:B--2---:R-:W-:Y:S05]  /*6c80*/  @!P1 NANOSLEEP.SYNCS 0x989680 ;  /* 0x009896800000995d */ /* 0x004fea0003900000 */
[----:B------:R-:W2:Y:S02]  /*6c90*/  @!P1 SYNCS.PHASECHK.TRANS64 P1, [R0+URZ+0x70], R3 ;  /* 0x00007003000095a7 */ /* 0x000ea400080210ff */
[----:B--2---:R-:W-:Y:S05]  /*6ca0*/  @!P1 BRA `(.L_x_91) ;  /* 0xfffffffc00ec9947 */ /* 0x004fea000383ffff */
[----:B------:R-:W-:Y:S05]  /*6cb0*/  BRA `(.L_x_90) ;  /* 0xffffffe8004c7947 */ /* 0x000fea000383ffff */
.L_x_93:
[----:B-1----:R1:W4:Y:S02]  /*6cc0*/  SYNCS.PHASECHK.TRANS64.TRYWAIT P1, [R92+URZ+0xb0], R7 ;  /* 0x0000b0075c0075a7 */ /* 0x00232400080211ff */
[----:B----4-:R-:W-:Y:S05]  /*6cd0*/  @!P1 NANOSLEEP.SYNCS 0x989680 ;  /* 0x009896800000995d */ /* 0x010fea0003900000 */
[----:B------:R-:W4:Y:S02]  /*6ce0*/  @!P1 SYNCS.PHASECHK.TRANS64 P1, [R92+URZ+0xb0], R7 ;  /* 0x0000b0075c0095a7 */ /* 0x000f2400080210ff */
[----:B----4-:R-:W-:Y:S05]  /*6cf0*/  @!P1 BRA `(.L_x_93) ;  /* 0xfffffffc00f09947 */ /* 0x010fea000383ffff */
[----:B------:R-:W-:Y:S05]  /*6d00*/  BRA `(.L_x_92) ;  /* 0xffffffe800887947 */ /* 0x000fea000383ffff */
        .weak           $__internal_0_$__cuda_sm10x_tcgen05_guardrail_trap_col_being_dealloced_not_returned_by_alloc
        .type           $__internal_0_$__cuda_sm10x_tcgen05_guardrail_trap_col_being_dealloced_not_returned_by_alloc,@function
        .size           $__internal_0_$__cuda_sm10x_tcgen05_guardrail_trap_col_being_dealloced_not_returned_by_alloc,($__internal_1_$__cuda_sm10x_tcgen05_guardrail_trap_phase_invalid_during_alloc - $__internal_0_$__cuda_sm10x_tcgen05_guardrail_trap_col_being_dealloced_not_returned_by_alloc)
$__internal_0_$__cuda_sm10x_tcgen05_guardrail_trap_col_being_dealloced_not_returned_by_alloc:
[----:B------:R-:W-:Y:S05]  /*6d10*/  BPT.TRAP 0x1 ;  /* 0x000000040000795c */ /* 0x000fea0000300000 */
[----:B------:R-:W-:-:S04]  /*6d20*/  HFMA2 R3, -RZ, RZ, 0, 0 ;  /* 0x00000000ff037431 */ /* 0x000fc800000001ff */
[----:B------:R-:W-:Y:S05]  /*6d30*/  RET.REL.NODEC R2 `(_ZN7cutlass13device_kernelINS_4gemm6kernel13GemmUniversalIN4cute5tupleIJiiiiEEENS1_10collective13CollectiveMmaINS1_35MainloopSm100TmaUmmaWarpSpecializedILi7ELi2ELi4ENS5_IJNS4_1CILi1EEESB_SB_EEEEENS5_IJNSA_ILi64EEESE_NSA_ILi128EEEEEENS_12float_e5m2_tENS5_IJlSB_lEEESH_SI_NS4_8TiledMMAINS4_8MMA_AtomIJNS4_10MMA_TraitsINS4_19SM100_MMA_F8F6F4_SSEJSH_SH_fSE_SE_NS4_17integral_constantINS4_4UMMA5MajorELSP_0EEESQ_NSN_INSO_7ScaleInELSR_0EEESS_EEEEEENS4_6LayoutISC_NS5_IJNSA_ILi0EEESW_SW_EEEEENS5_IJNS4_10UnderscoreESZ_SZ_EEEEENS4_13SM90_TMA_LOADENS4_14ComposedLayoutINS4_7SwizzleILi3ELi4ELi3EEENS4_18smem_ptr_flag_bitsILi8EEENSV_INS5_IJNSA_ILi8EEESF_EEENS5_IJSF_SB_EEEEEEEvNS4_8identityES12_S1C_vS1D_EENS_8epilogue10collective18CollectiveEpilogueINS1F_23Sm100TmaWarpSpecializedILi1ELi1ELi32ELb0ELb0EEEJSG_NS5_IJNSV_ISE_SB_EES1K_EEESH_SI_SH_SI_NS1F_6fusion15FusionCallbacksIS1J_NS1M_17LinearCombinationISH_fSH_fLNS_15FloatRoundStyleE2EEESG_S1L_JEEENS4_5SM1004TMEM4LOAD26SM100_TMEM_LOAD_16dp32b32xES12_NS13_INS14_ILi2ELi4ELi3EEES17_NSV_INS5_IJS18_SE_EEENS5_IJSE_SB_EEEEEEENS4_39AutoVectorizingCopyWithAssumedAlignmentILi128EEENS4_14SM90_TMA_STOREES20_S22_S22_EEEvvEEEEvNT_6ParamsE) ;  /* 0xffffff9002b07950 */ /* 0x000fea0003c3ffff */
        .weak           $__internal_1_$__cuda_sm10x_tcgen05_guardrail_trap_phase_invalid_during_alloc
        .type           $__internal_1_$__cuda_sm10x_tcgen05_guardrail_trap_phase_invalid_during_alloc,@function
        .size           $__internal_1_$__cuda_sm10x_tcgen05_guardrail_trap_phase_invalid_during_alloc,($__internal_2_$__cuda_sm10x_tcgen05_guardrail_trap_unallocated_columns_being_dealloced - $__internal_1_$__cuda_sm10x_tcgen05_guardrail_trap_phase_invalid_during_alloc)
$__internal_1_$__cuda_sm10x_tcgen05_guardrail_trap_phase_invalid_during_alloc:
[----:B------:R-:W-:Y:S05]  /*6d40*/  BPT.TRAP 0x1 ;  /* 0x000000040000795c */ /* 0x000fea0000300000 */
[----:B------:R-:W-:-:S04]  /*6d50*/  MOV R3, 0x0 ;  /* 0x0000000000037802 */ /* 0x000fc80000000f00 */
[----:B------:R-:W-:Y:S05]  /*6d60*/  RET.REL.NODEC R2 `(_ZN7cutlass13device_kernelINS_4gemm6kernel13GemmUniversalIN4cute5tupleIJiiiiEEENS1_10collective13CollectiveMmaINS1_35MainloopSm100TmaUmmaWarpSpecializedILi7ELi2ELi4ENS5_IJNS4_1CILi1EEESB_SB_EEEEENS5_IJNSA_ILi64EEESE_NSA_ILi128EEEEEENS_12float_e5m2_tENS5_IJlSB_lEEESH_SI_NS4_8TiledMMAINS4_8MMA_AtomIJNS4_10MMA_TraitsINS4_19SM100_MMA_F8F6F4_SSEJSH_SH_fSE_SE_NS4_17integral_constantINS4_4UMMA5MajorELSP_0EEESQ_NSN_INSO_7ScaleInELSR_0EEESS_EEEEEENS4_6LayoutISC_NS5_IJNSA_ILi0EEESW_SW_EEEEENS5_IJNS4_10UnderscoreESZ_SZ_EEEEENS4_13SM90_TMA_LOADENS4_14ComposedLayoutINS4_7SwizzleILi3ELi4ELi3EEENS4_18smem_ptr_flag_bitsILi8EEENSV_INS5_IJNSA_ILi8EEESF_EEENS5_IJSF_SB_EEEEEEEvNS4_8identityES12_S1C_vS1D_EENS_8epilogue10collective18CollectiveEpilogueINS1F_23Sm100TmaWarpSpecializedILi1ELi1ELi32ELb0ELb0EEEJSG_NS5_IJNSV_ISE_SB_EES1K_EEESH_SI_SH_SI_NS1F_6fusion15FusionCallbacksIS1J_NS1M_17LinearCombinationISH_fSH_fLNS_15FloatRoundStyleE2EEESG_S1L_JEEENS4_5SM1004TMEM4LOAD26SM100_TMEM_LOAD_16dp32b32xES12_NS13_INS14_ILi2ELi4ELi3EEES17_NSV_INS5_IJS18_SE_EEENS5_IJSE_SB_EEEEEEENS4_39AutoVectorizingCopyWithAssumedAlignmentILi128EEENS4_14SM90_TMA_STOREES20_S22_S22_EEEvvEEEEvNT_6ParamsE) ;  /* 0xffffff9002a47950 */ /* 0x000fea0003c3ffff */
        .weak           $__internal_2_$__cuda_sm10x_tcgen05_guardrail_trap_unallocated_columns_being_dealloced
        .type           $__internal_2_$__cuda_sm10x_tcgen05_guardrail_trap_unallocated_columns_being_dealloced,@function
        .size           $__internal_2_$__cuda_sm10x_tcgen05_guardrail_trap_unallocated_columns_being_dealloced,(.L_x_137 - $__internal_2_$__cuda_sm10x_tcgen05_guardrail_trap_unallocated_columns_being_dealloced)
$__internal_2_$__cuda_sm10x_tcgen05_guardrail_trap_unallocated_columns_being_dealloced:
[----:B------:R-:W-:Y:S05]  /*6d70*/  BPT.TRAP 0x1 ;  /* 0x000000040000795c */ /* 0x000fea0000300000 */
[----:B------:R-:W-:-:S04]  /*6d80*/  HFMA2 R3, -RZ, RZ, 0, 0 ;  /* 0x00000000ff037431 */ /* 0x000fc800000001ff */
[----:B------:R-:W-:Y:S05]  /*6d90*/  RET.REL.NODEC R2 `(_ZN7cutlass13device_kernelINS_4gemm6kernel13GemmUniversalIN4cute5tupleIJiiiiEEENS1_10collective13CollectiveMmaINS1_35MainloopSm100TmaUmmaWarpSpecializedILi7ELi2ELi4ENS5_IJNS4_1CILi1EEESB_SB_EEEEENS5_IJNSA_ILi64EEESE_NSA_ILi128EEEEEENS_12float_e5m2_tENS5_IJlSB_lEEESH_SI_NS4_8TiledMMAINS4_8MMA_AtomIJNS4_10MMA_TraitsINS4_19SM100_MMA_F8F6F4_SSEJSH_SH_fSE_SE_NS4_17integral_constantINS4_4UMMA5MajorELSP_0EEESQ_NSN_INSO_7ScaleInELSR_0EEESS_EEEEEENS4_6LayoutISC_NS5_IJNSA_ILi0EEESW_SW_EEEEENS5_IJNS4_10UnderscoreESZ_SZ_EEEEENS4_13SM90_TMA_LOADENS4_14ComposedLayoutINS4_7SwizzleILi3ELi4ELi3EEENS4_18smem_ptr_flag_bitsILi8EEENSV_INS5_IJNSA_ILi8EEESF_EEENS5_IJSF_SB_EEEEEEEvNS4_8identityES12_S1C_vS1D_EENS_8epilogue10collective18CollectiveEpilogueINS1F_23Sm100TmaWarpSpecializedILi1ELi1ELi32ELb0ELb0EEEJSG_NS5_IJNSV_ISE_SB_EES1K_EEESH_SI_SH_SI_NS1F_6fusion15FusionCallbacksIS1J_NS1M_17LinearCombinationISH_fSH_fLNS_15FloatRoundStyleE2EEESG_S1L_JEEENS4_5SM1004TMEM4LOAD26SM100_TMEM_LOAD_16dp32b32xES12_NS13_INS14_ILi2ELi4ELi3EEES17_NSV_INS5_IJS18_SE_EEENS5_IJSE_SB_EEEEEEENS4_39AutoVectorizingCopyWithAssumedAlignmentILi128EEENS4_14SM90_TMA_STOREES20_S22_S22_EEEvvEEEEvNT_6ParamsE) ;  /* 0xffffff9002987950 */ /* 0x000fea0003c3ffff */
.L_x_136:
[----:B------:R-:W-:-:S00]  /*6da0*/  BRA `(.L_x_136) ;  /* 0xfffffffc00fc7947 */ /* 0x000fc0000383ffff */
[----:B------:R-:W-:-:S00]  /*6db0*/  NOP ;  /* 0x0000000000007918 */ /* 0x000fc00000000000 */
        /* <DEDUP_REMOVED lines=12> */
.L_x_137:


//--------------------- .nv.global.init           --------------------------
	.section	.nv.global.init,"aw",@progbits
.nv.global.init:
	.type		$str$27,@object
	.size		$str$27,($str$28 - $str$27)
$str$27:
        /*0000*/ 	.byte	0x28, 0x61, 0x64, 0x64, 0x72, 0x65, 0x73, 0x73, 0x20, 0x26, 0x20, 0x6d, 0x61, 0x73, 0x6b, 0x29
        /*0010*/ 	.byte	0x20, 0x3d, 0x3d, 0x20, 0x30, 0x00
	.type		$str$28,@object
	.size		$str$28,($str$26 - $str$28)
$str$28:
        /*0016*/ 	.byte	0x2f, 0x74, 0x6d, 0x70, 0x2f, 0x63, 0x75, 0x74, 0x6c, 0x61, 0x73, 0x73, 0x5f, 0x73, 0x77, 0x65
        /*0026*/ 	.byte	0x65, 0x70, 0x5f, 0x73, 0x72, 0x63, 0x2f, 0x69, 0x6e, 0x63, 0x6c, 0x75, 0x64, 0x65, 0x2f, 0x63
        /*0036*/ 	.byte	0x75, 0x74, 0x65, 0x2f, 0x70, 0x6f, 0x69, 0x6e, 0x74, 0x65, 0x72, 0x5f, 0x66, 0x6c, 0x61, 0x67
        /*0046*/ 	.byte	0x67, 0x65, 0x64, 0x2e, 0x68, 0x70, 0x70, 0x00
	.type		$str$26,@object
	.size		$str$26,($str$25 - $str$26)
$str$26:
        /*004e*/ 	.byte	0x2f, 0x74, 0x6d, 0x70, 0x2f, 0x63, 0x75, 0x74, 0x6c, 0x61, 0x73, 0x73, 0x5f, 0x73, 0x77, 0x65
        /*005e*/ 	.byte	0x65, 0x70, 0x5f, 0x73, 0x72, 0x63, 0x2f, 0x69, 0x6e, 0x63, 0x6c, 0x75, 0x64, 0x65, 0x2f, 0x63
        /*006e*/ 	.byte	0x75, 0x74, 0x65, 0x2f, 0x61, 0x74, 0x6f, 0x6d, 0x2f, 0x63, 0x6f, 0x70, 0x79, 0x5f, 0x74, 0x72
        /*007e*/ 	.byte	0x61, 0x69, 0x74, 0x73, 0x5f, 0x73, 0x6d, 0x31, 0x30, 0x30, 0x2e, 0x68, 0x70, 0x70, 0x00
	.type		$str$25,@object
	.size		$str$25,(__unnamed_1 - $str$25)
$str$25:
        /*008d*/ 	.byte	0x28, 0x28, 0x75, 0x69, 0x6e, 0x74, 0x33, 0x32, 0x5f, 0x74, 0x28, 0x74, 0x68, 0x72, 0x65, 0x61
        /*009d*/ 	.byte	0x64, 0x49, 0x64, 0x78, 0x2e, 0x78, 0x29, 0x20, 0x2f, 0x20, 0x33, 0x32, 0x29, 0x20, 0x25, 0x20
        /*00ad*/ 	.byte	0x34, 0x29, 0x20, 0x3d, 0x3d, 0x20, 0x28, 0x28, 0x28, 0x74, 0x6d, 0x65, 0x6d, 0x5f, 0x61, 0x64
        /*00bd*/ 	.byte	0x64, 0x72, 0x20, 0x3e, 0x3e, 0x20, 0x31, 0x36, 0x29, 0x20, 0x2f, 0x20, 0x33, 0x32, 0x29, 0x20
        /*00cd*/ 	.byte	0x25, 0x20, 0x34, 0x29, 0x00
	.type		__unnamed_1,@object
	.size		__unnamed_1,(__unnamed_2 - __unnamed_1)
__unnamed_1:
        /*00d2*/ 	.byte	0x61, 0x75, 0x74, 0x6f, 0x20, 0x63, 0x75, 0x74, 0x65, 0x3a, 0x3a, 0x61, 0x73, 0x5f, 0x70, 0x6f
        /* <DEDUP_REMOVED lines=24> */
        /*0262*/ 	.byte	0x3c, 0x34, 0x30, 0x39, 0x36, 0x3e, 0x3e, 0x3e, 0x3e, 0x5d, 0x00
	.type		__unnamed_2,@object
	.size		__unnamed_2,(.L_2 - __unnamed_2)
__unnamed_2:
        /* <DEDUP_REMOVED lines=40> */
        /*04ed*/ 	.byte	0x74, 0x65, 0x3a, 0x3a, 0x43, 0x3c, 0x30, 0x3e, 0x3e, 0x3e, 0x3e, 0x5d, 0x00
.L_2:


//--------------------- .nv.shared._ZN7cutlass13device_kernelINS_4gemm6kernel13GemmUniversalIN4cute5tupleIJiiiiEEENS1_10collective13CollectiveMmaINS1_35MainloopSm100TmaUmmaWarpSpecializedILi7ELi2ELi4ENS5_IJNS4_1CILi1EEESB_SB_EEEEENS5_IJNSA_ILi64EEESE_NSA_ILi128EEEEEENS_12float_e5m2_tENS5_IJlSB_lEEESH_SI_NS4_8TiledMMAINS4_8MMA_AtomIJNS4_10MMA_TraitsINS4_19SM100_MMA_F8F6F4_SSEJSH_SH_fSE_SE_NS4_17integral_constantINS4_4UMMA5MajorELSP_0EEESQ_NSN_INSO_7ScaleInELSR_0EEESS_EEEEEENS4_6LayoutISC_NS5_IJNSA_ILi0EEESW_SW_EEEEENS5_IJNS4_10UnderscoreESZ_SZ_EEEEENS4_13SM90_TMA_LOADENS4_14ComposedLayoutINS4_7SwizzleILi3ELi4ELi3EEENS4_18smem_ptr_flag_bitsILi8EEENSV_INS5_IJNSA_ILi8EEESF_EEENS5_IJSF_SB_EEEEEEEvNS4_8identityES12_S1C_vS1D_EENS_8epilogue10collective18CollectiveEpilogueINS1F_23Sm100TmaWarpSpecializedILi1ELi1ELi32ELb0ELb0EEEJSG_NS5_IJNSV_ISE_SB_EES1K_EEESH_SI_SH_SI_NS1F_6fusion15FusionCallbacksIS1J_NS1M_17LinearCombinationISH_fSH_fLNS_15FloatRoundStyleE2EEESG_S1L_JEEENS4_5SM1004TMEM4LOAD26SM100_TMEM_LOAD_16dp32b32xES12_NS13_INS14_ILi2ELi4ELi3EEES17_NSV_INS5_IJS18_SE_EEENS5_IJSE_SB_EEEEEEENS4_39AutoVectorizingCopyWithAssumedAlignmentILi128EEENS4_14SM90_TMA_STOREES20_S22_S22_EEEvvEEEEvNT_6ParamsE --------------------------
	.section	.nv.shared._ZN7cutlass13device_kernelINS_4gemm6kernel13GemmUniversalIN4cute5tupleIJiiiiEEENS1_10collective13CollectiveMmaINS1_35MainloopSm100TmaUmmaWarpSpecializedILi7ELi2ELi4ENS5_IJNS4_1CILi1EEESB_SB_EEEEENS5_IJNSA_ILi64EEESE_NSA_ILi128EEEEEENS_12float_e5m2_tENS5_IJlSB_lEEESH_SI_NS4_8TiledMMAINS4_8MMA_AtomIJNS4_10MMA_TraitsINS4_19SM100_MMA_F8F6F4_SSEJSH_SH_fSE_SE_NS4_17integral_constantINS4_4UMMA5MajorELSP_0EEESQ_NSN_INSO_7ScaleInELSR_0EEESS_EEEEEENS4_6LayoutISC_NS5_IJNSA_ILi0EEESW_SW_EEEEENS5_IJNS4_10UnderscoreESZ_SZ_EEEEENS4_13SM90_TMA_LOADENS4_14ComposedLayoutINS4_7SwizzleILi3ELi4ELi3EEENS4_18smem_ptr_flag_bitsILi8EEENSV_INS5_IJNSA_ILi8EEESF_EEENS5_IJSF_SB_EEEEEEEvNS4_8identityES12_S1C_vS1D_EENS_8epilogue10collective18CollectiveEpilogueINS1F_23Sm100TmaWarpSpecializedILi1ELi1ELi32ELb0ELb0EEEJSG_NS5_IJNSV_ISE_SB_EES1K_EEESH_SI_SH_SI_NS1F_6fusion15FusionCallbacksIS1J_NS1M_17LinearCombinationISH_fSH_fLNS_15FloatRoundStyleE2EEESG_S1L_JEEENS4_5SM1004TMEM4LOAD26SM100_TMEM_LOAD_16dp32b32xES12_NS13_INS14_ILi2ELi4ELi3EEES17_NSV_INS5_IJS18_SE_EEENS5_IJSE_SB_EEEEEEENS4_39AutoVectorizingCopyWithAssumedAlignmentILi128EEENS4_14SM90_TMA_STOREES20_S22_S22_EEEvvEEEEvNT_6ParamsE,"aw",@nobits
	.sectionflags	@""
	.align	16
	.zero		1024


//--------------------- .nv.shared.reserved.0     --------------------------
	.section	.nv.shared.reserved.0,"aw",@nobits
	.weak		__nv_reservedSMEM_offset_0_alias
	.size		__nv_reservedSMEM_offset_0_alias, 0, 64
	.other		__nv_reservedSMEM_offset_0_alias,@"STO_CUDA_RESERVED_SHARED STV_DEFAULT"
__nv_reservedSMEM_offset_0_alias:
	.zero		0
.nv.shared.reserved.0:
	.zero		64
	.weak		__nv_reservedSMEM_tcgen05_partition
	.type		__nv_reservedSMEM_tcgen05_partition,@object
	.size		__nv_reservedSMEM_tcgen05_partition,(.L_0 - __nv_reservedSMEM_tcgen05_partition)
__nv_reservedSMEM_tcgen05_partition:
	.zero		32
.L_0:


//--------------------- .nv.global                --------------------------
	.section	.nv.global,"aw",@nobits
.nv.global:
	.type		_ZN40_INTERNAL_c870d1e4_4_k_cu_cf7be714_227414cute1_E,@object
	.size		_ZN40_INTERNAL_c870d1e4_4_k_cu_cf7be714_227414cute1_E,(_ZN40_INTERNAL_c870d1e4_4_k_cu_cf7be714_227414cuda3std3__45__cpo6cbeginE - _ZN40_INTERNAL_c870d1e4_4_k_cu_cf7be714_227414cute1_E)
_ZN40_INTERNAL_c870d1e4_4_k_cu_cf7be714_227414cute1_E:
	.zero		1
	.type		_ZN40_INTERNAL_c870d1e4_4_k_cu_cf7be714_227414cuda3std3__45__cpo6cbeginE,@object
	.size		_ZN40_INTERNAL_c870d1e4_4_k_cu_cf7be714_227414cuda3std3__45__cpo6cbeginE,(_ZN40_INTERNAL_c870d1e4_4_k_cu_cf7be714_227414cuda3std3__48in_placeE - _ZN40_INTERNAL_c870d1e4_4_k_cu_cf7be714_227414cuda3std3__45__cpo6cbeginE)
_ZN40_INTERNAL_c870d1e4_4_k_cu_cf7be714_227414cuda3std3__45__cpo6cbeginE:
	.zero		1
	.type		_ZN40_INTERNAL_c870d1e4_4_k_cu_cf7be714_227414cuda3std3__48in_placeE,@object
	.size		_ZN40_INTERNAL_c870d1e4_4_k_cu_cf7be714_227414cuda3std3__48in_placeE,(_ZN40_INTERNAL_c870d1e4_4_k_cu_cf7be714_227414cuda3std6ranges3__45__cpo9iter_moveE - _ZN40_INTERNAL_c870d1e4_4_k_cu_cf7be714_227414cuda3std3__48in_placeE)
_ZN40_INTERNAL_c870d1e4_4_k_cu_cf7be714_227414cuda3std3__48in_placeE:
	.zero		1
	.type		_ZN40_INTERNAL_c870d1e4_4_k_cu_cf7be714_227414cuda3std6ranges3__45__cpo9iter_moveE,@object
	.size		_ZN40_INTERNAL_c870d1e4_4_k_cu_cf7be714_227414cuda3std6ranges3__45__cpo9iter_moveE,(_ZN40_INTERNAL_c870d1e4_4_k_cu_cf7be714_227414cuda3std3__45__cpo5beginE - _ZN40_INTERNAL_c870d1e4_4_k_cu_cf7be714_227414cuda3std6ranges3__45__cpo9iter_moveE)
_ZN40_INTERNAL_c870d1e4_4_k_cu_cf7be714_227414cuda3std6ranges3__45__cpo9iter_moveE:
	.zero		1
	.type		_ZN40_INTERNAL_c870d1e4_4_k_cu_cf7be714_227414cuda3std3__45__cpo5beginE,@object
	.size		_ZN40_INTERNAL_c870d1e4_4_k_cu_cf7be714_227414cuda3std3__45__cpo5beginE,(_ZN40_INTERNAL_c870d1e4_4_k_cu_cf7be714_227414cuda3std3__442_GLOBAL__N__c870d1e4_4_k_cu_cf7be714_227416ignoreE - _ZN40_INTERNAL_c870d1e4_4_k_cu_cf7be714_227414cuda3std3__45__cpo5beginE)
_ZN40_INTERNAL_c870d1e4_4_k_cu_cf7be714_227414cuda3std3__45__cpo5beginE:
	.zero		1
	.type		_ZN40_INTERNAL_c870d1e4_4_k_cu_cf7be714_227414cuda3std3__442_GLOBAL__N__c870d1e4_4_k_cu_cf7be714_227416ignoreE,@object
	.size		_ZN40_INTERNAL_c870d1e4_4_k_cu_cf7be714_227414cuda3std3__442_GLOBAL__N__c870d1e4_4_k_cu_cf7be714_227416ignoreE,(_ZN40_INTERNAL_c870d1e4_4_k_cu_cf7be714_227414cute7productE - _ZN40_INTERNAL_c870d1e4_4_k_cu_cf7be714_227414cuda3std3__442_GLOBAL__N__c870d1e4_4_k_cu_cf7be714_227416ignoreE)
_ZN40_INTERNAL_c870d1e4_4_k_cu_cf7be714_227414cuda3std3__442_GLOBAL__N__c870d1e4_4_k_cu_cf7be714_227416ignoreE:
	.zero		1
	.type		_ZN40_INTERNAL_c870d1e4_4_k_cu_cf7be714_227414cute7productE,@object
	.size		_ZN40_INTERNAL_c870d1e4_4_k_cu_cf7be714_227414cute7productE,(_ZN40_INTERNAL_c870d1e4_4_k_cu_cf7be714_227414cuda3std3__45__cpo3endE - _ZN40_INTERNAL_c870d1e4_4_k_cu_cf7be714_227414cute7productE)
_ZN40_INTERNAL_c870d1e4_4_k_cu_cf7be714_227414cute7productE:
	.zero		1
	.type		_ZN40_INTERNAL_c870d1e4_4_k_cu_cf7be714_227414cuda3std3__45__cpo3endE,@object
	.size		_ZN40_INTERNAL_c870d1e4_4_k_cu_cf7be714_227414cuda3std3__45__cpo3endE,(_ZN40_INTERNAL_c870d1e4_4_k_cu_cf7be714_227414cuda3std3__419piecewise_constructE - _ZN40_INTERNAL_c870d1e4_4_k_cu_cf7be714_227414cuda3std3__45__cpo3endE)
_ZN40_INTERNAL_c870d1e4_4_k_cu_cf7be714_227414cuda3std3__45__cpo3endE:
	.zero		1
	.type		_ZN40_INTERNAL_c870d1e4_4_k_cu_cf7be714_227414cuda3std3__419piecewise_constructE,@object
	.size		_ZN40_INTERNAL_c870d1e4_4_k_cu_cf7be714_227414cuda3std3__419piecewise_constructE,(_ZN40_INTERNAL_c870d1e4_4_k_cu_cf7be714_227414cuda3std3__45__cpo4cendE - _ZN40_INTERNAL_c870d1e4_4_k_cu_cf7be714_227414cuda3std3__419piecewise_constructE)
_ZN40_INTERNAL_c870d1e4_4_k_cu_cf7be714_227414cuda3std3__419piecewise_constructE:
	.zero		1
	.type		_ZN40_INTERNAL_c870d1e4_4_k_cu_cf7be714_227414cuda3std3__45__cpo4cendE,@object
	.size		_ZN40_INTERNAL_c870d1e4_4_k_cu_cf7be714_227414cuda3std3__45__cpo4cendE,(_ZN40_INTERNAL_c870d1e4_4_k_cu_cf7be714_227414cuda3std6ranges3__45__cpo4swapE - _ZN40_INTERNAL_c870d1e4_4_k_cu_cf7be714_227414cuda3std3__45__cpo4cendE)
_ZN40_INTERNAL_c870d1e4_4_k_cu_cf7be714_227414cuda3std3__45__cpo4cendE:
	.zero		1
	.type		_ZN40_INTERNAL_c870d1e4_4_k_cu_cf7be714_227414cuda3std6ranges3__45__cpo4swapE,@object
	.size		_ZN40_INTERNAL_c870d1e4_4_k_cu_cf7be714_227414cuda3std6ranges3__45__cpo4swapE,(.L_10 - _ZN40_INTERNAL_c870d1e4_4_k_cu_cf7be714_227414cuda3std6ranges3__45__cpo4swapE)
_ZN40_INTERNAL_c870d1e4_4_k_cu_cf7be714_227414cuda3std6ranges3__45__cpo4swapE:
	.zero		1
.L_10:


//--------------------- .nv.constant0._ZN7cutlass13device_kernelINS_4gemm6kernel13GemmUniversalIN4cute5tupleIJiiiiEEENS1_10collective13CollectiveMmaINS1_35MainloopSm100TmaUmmaWarpSpecializedILi7ELi2ELi4ENS5_IJNS4_1CILi1EEESB_SB_EEEEENS5_IJNSA_ILi64EEESE_NSA_ILi128EEEEEENS_12float_e5m2_tENS5_IJlSB_lEEESH_SI_NS4_8TiledMMAINS4_8MMA_AtomIJNS4_10MMA_TraitsINS4_19SM100_MMA_F8F6F4_SSEJSH_SH_fSE_SE_NS4_17integral_constantINS4_4UMMA5MajorELSP_0EEESQ_NSN_INSO_7ScaleInELSR_0EEESS_EEEEEENS4_6LayoutISC_NS5_IJNSA_ILi0EEESW_SW_EEEEENS5_IJNS4_10UnderscoreESZ_SZ_EEEEENS4_13SM90_TMA_LOADENS4_14ComposedLayoutINS4_7SwizzleILi3ELi4ELi3EEENS4_18smem_ptr_flag_bitsILi8EEENSV_INS5_IJNSA_ILi8EEESF_EEENS5_IJSF_SB_EEEEEEEvNS4_8identityES12_S1C_vS1D_EENS_8epilogue10collective18CollectiveEpilogueINS1F_23Sm100TmaWarpSpecializedILi1ELi1ELi32ELb0ELb0EEEJSG_NS5_IJNSV_ISE_SB_EES1K_EEESH_SI_SH_SI_NS1F_6fusion15FusionCallbacksIS1J_NS1M_17LinearCombinationISH_fSH_fLNS_15FloatRoundStyleE2EEESG_S1L_JEEENS4_5SM1004TMEM4LOAD26SM100_TMEM_LOAD_16dp32b32xES12_NS13_INS14_ILi2ELi4ELi3EEES17_NSV_INS5_IJS18_SE_EEENS5_IJSE_SB_EEEEEEENS4_39AutoVectorizingCopyWithAssumedAlignmentILi128EEENS4_14SM90_TMA_STOREES20_S22_S22_EEEvvEEEEvNT_6ParamsE --------------------------
	.section	.nv.constant0._ZN7cutlass13device_kernelINS_4gemm6kernel13GemmUniversalIN4cute5tupleIJiiiiEEENS1_10collective13CollectiveMmaINS1_35MainloopSm100TmaUmmaWarpSpecializedILi7ELi2ELi4ENS5_IJNS4_1CILi1EEESB_SB_EEEEENS5_IJNSA_ILi64EEESE_NSA_ILi128EEEEEENS_12float_e5m2_tENS5_IJlSB_lEEESH_SI_NS4_8TiledMMAINS4_8MMA_AtomIJNS4_10MMA_TraitsINS4_19SM100_MMA_F8F6F4_SSEJSH_SH_fSE_SE_NS4_17integral_constantINS4_4UMMA5MajorELSP_0EEESQ_NSN_INSO_7ScaleInELSR_0EEESS_EEEEEENS4_6LayoutISC_NS5_IJNSA_ILi0EEESW_SW_EEEEENS5_IJNS4_10UnderscoreESZ_SZ_EEEEENS4_13SM90_TMA_LOADENS4_14ComposedLayoutINS4_7SwizzleILi3ELi4ELi3EEENS4_18smem_ptr_flag_bitsILi8EEENSV_INS5_IJNSA_ILi8EEESF_EEENS5_IJSF_SB_EEEEEEEvNS4_8identityES12_S1C_vS1D_EENS_8epilogue10collective18CollectiveEpilogueINS1F_23Sm100TmaWarpSpecializedILi1ELi1ELi32ELb0ELb0EEEJSG_NS5_IJNSV_ISE_SB_EES1K_EEESH_SI_SH_SI_NS1F_6fusion15FusionCallbacksIS1J_NS1M_17LinearCombinationISH_fSH_fLNS_15FloatRoundStyleE2EEESG_S1L_JEEENS4_5SM1004TMEM4LOAD26SM100_TMEM_LOAD_16dp32b32xES12_NS13_INS14_ILi2ELi4ELi3EEES17_NSV_INS5_IJS18_SE_EEENS5_IJSE_SB_EEEEEEENS4_39AutoVectorizingCopyWithAssumedAlignmentILi128EEENS4_14SM90_TMA_STOREES20_S22_S22_EEEvvEEEEvNT_6ParamsE,"a",@progbits
	.sectionflags	@""
	.align	4
.nv.constant0._ZN7cutlass13device_kernelINS_4gemm6kernel13GemmUniversalIN4cute5tupleIJiiiiEEENS1_10collective13CollectiveMmaINS1_35MainloopSm100TmaUmmaWarpSpecializedILi7ELi2ELi4ENS5_IJNS4_1CILi1EEESB_SB_EEEEENS5_IJNSA_ILi64EEESE_NSA_ILi128EEEEEENS_12float_e5m2_tENS5_IJlSB_lEEESH_SI_NS4_8TiledMMAINS4_8MMA_AtomIJNS4_10MMA_TraitsINS4_19SM100_MMA_F8F6F4_SSEJSH_SH_fSE_SE_NS4_17integral_constantINS4_4UMMA5MajorELSP_0EEESQ_NSN_INSO_7ScaleInELSR_0EEESS_EEEEEENS4_6LayoutISC_NS5_IJNSA_ILi0EEESW_SW_EEEEENS5_IJNS4_10UnderscoreESZ_SZ_EEEEENS4_13SM90_TMA_LOADENS4_14ComposedLayoutINS4_7SwizzleILi3ELi4ELi3EEENS4_18smem_ptr_flag_bitsILi8EEENSV_INS5_IJNSA_ILi8EEESF_EEENS5_IJSF_SB_EEEEEEEvNS4_8identityES12_S1C_vS1D_EENS_8epilogue10collective18CollectiveEpilogueINS1F_23Sm100TmaWarpSpecializedILi1ELi1ELi32ELb0ELb0EEEJSG_NS5_IJNSV_ISE_SB_EES1K_EEESH_SI_SH_SI_NS1F_6fusion15FusionCallbacksIS1J_NS1M_17LinearCombinationISH_fSH_fLNS_15FloatRoundStyleE2EEESG_S1L_JEEENS4_5SM1004TMEM4LOAD26SM100_TMEM_LOAD_16dp32b32xES12_NS13_INS14_ILi2ELi4ELi3EEES17_NSV_INS5_IJS18_SE_EEENS5_IJSE_SB_EEEEEEENS4_39AutoVectorizingCopyWithAssumedAlignmentILi128EEENS4_14SM90_TMA_STOREES20_S22_S22_EEEvvEEEEvNT_6ParamsE:
	.zero		2944


//--------------------- SYMBOLS --------------------------

	.type		.nv.reservedSmem.offset0,@object
	.size		.nv.reservedSmem.offset0,0x4
	.type		.nv.reservedSmem.cap,@object
	.size		.nv.reservedSmem.cap,0x4
	.type		__assertfail,@function
